	.target	sm_100a

	.elftype	@"ET_EXEC"


//--------------------- .note.nv.tkinfo           --------------------------
	.section	.note.nv.tkinfo,"",@"SHT_NOTE"
	.sectionflags	@"SHF_NOTE_NV_TKINFO"
	.tkinfo
        /*0018*/ 	.word	0x00000002
        /*0030*/ 	.string	""
        /*0030*/ 	.string	"ptxas"
        /*0030*/ 	.string	"Cuda compilation tools, release 13.0, V13.0.88"
        /*0030*/ 	.string	"Build cuda_13.0.r13.0/compiler.36424714_0"
        /*0030*/ 	.string	"-arch sm_100a -m 64 "



//--------------------- .note.nv.cuinfo           --------------------------
	.section	.note.nv.cuinfo,"",@"SHT_NOTE"
	.sectionflags	@"SHF_NOTE_NV_CUINFO"
        /*0018*/ 	.short	0x0002
        /*001a*/ 	.short	0x0064
        /*001c*/ 	.short	0x0082
	.zero		2


//--------------------- .nv.info                  --------------------------
	.section	.nv.info,"",@"SHT_CUDA_INFO"
	.align	4


	//----- nvinfo : EIATTR_REGCOUNT
	.align		4
        /*0000*/ 	.byte	0x04, 0x2f
        /*0002*/ 	.short	(.L_20 - .L_19)
	.align		4
.L_19:
        /*0004*/ 	.word	index@(_ZN7cutlass13device_kernelINS_4gemm6kernel13GemmUniversalIN4cute5tupleIJiiiiEEENS1_10collective13CollectiveMmaINS1_35MainloopSm100TmaUmmaWarpSpecializedILi7ELi2ELi2ENS5_IJNS4_1CILi1EEESB_SB_EEEEENS5_IJNSA_ILi128EEENSA_ILi256EEENSA_ILi64EEEEEENS_12float_e4m3_tENS5_IJlSB_lEEESI_SJ_NS4_8TiledMMAINS4_8MMA_AtomIJNS4_10MMA_TraitsINS4_19SM100_MMA_F8F6F4_SSEJSI_SI_fSE_SF_NS4_17integral_constantINS4_4UMMA5MajorELSQ_0EEESR_NSO_INSP_7ScaleInELSS_0EEEST_EEEEEENS4_6LayoutISC_NS5_IJNSA_ILi0EEESX_SX_EEEEENS5_IJNS4_10UnderscoreES10_S10_EEEEENS4_13SM90_TMA_LOADENS4_14ComposedLayoutINS4_7SwizzleILi2ELi4ELi3EEENS4_18smem_ptr_flag_bitsILi8EEENSW_INS5_IJNSA_ILi8EEESG_EEENS5_IJSG_SB_EEEEEEEvNS4_8identityES13_S1D_vS1E_EENS_8epilogue10collective18CollectiveEpilogueINS1G_23Sm100TmaWarpSpecializedILi4ELi2ELi64ELb0ELb0EEEJSH_NS5_IJNSW_ISE_SB_EENSW_ISG_SB_EEEEESI_SJ_SI_SJ_NS1G_6fusion15FusionCallbacksIS1K_NS1O_13LinCombEltActINS1G_6thread4GELUESI_fSI_fLNS_15FloatRoundStyleE2EEESH_S1N_JEEENS4_5SM1004TMEM4LOAD26SM100_TMEM_LOAD_32dp32b64xES13_S1D_NS4_39AutoVectorizingCopyWithAssumedAlignmentILi128EEENS4_14SM90_TMA_STOREES1D_S21_S21_EEEvvEEEEvNT_6ParamsE)
        /*0008*/ 	.word	0x000000cd


	//----- nvinfo : EIATTR_FRAME_SIZE
	.align		4
.L_20:
        /*000c*/ 	.byte	0x04, 0x11
        /*000e*/ 	.short	(.L_22 - .L_21)
	.align		4
.L_21:
        /*0010*/ 	.word	index@($__internal_2_$__cuda_sm10x_tcgen05_guardrail_trap_unallocated_columns_being_dealloced)
        /*0014*/ 	.word	0x00000000


	//----- nvinfo : EIATTR_FRAME_SIZE
	.align		4
.L_22:
        /*0018*/ 	.byte	0x04, 0x11
        /*001a*/ 	.short	(.L_24 - .L_23)
	.align		4
.L_23:
        /*001c*/ 	.word	index@($__internal_1_$__cuda_sm10x_tcgen05_guardrail_trap_phase_invalid_during_alloc)
        /*0020*/ 	.word	0x00000000


	//----- nvinfo : EIATTR_FRAME_SIZE
	.align		4
.L_24:
        /*0024*/ 	.byte	0x04, 0x11
        /*0026*/ 	.short	(.L_26 - .L_25)
	.align		4
.L_25:
        /*0028*/ 	.word	index@($__internal_0_$__cuda_sm10x_tcgen05_guardrail_trap_col_being_dealloced_not_returned_by_alloc)
        /*002c*/ 	.word	0x00000000


	//----- nvinfo : EIATTR_FRAME_SIZE
	.align		4
.L_26:
        /*0030*/ 	.byte	0x04, 0x11
        /*0032*/ 	.short	(.L_28 - .L_27)
	.align		4
.L_27:
        /*0034*/ 	.word	index@(_ZN7cutlass13device_kernelINS_4gemm6kernel13GemmUniversalIN4cute5tupleIJiiiiEEENS1_10collective13CollectiveMmaINS1_35MainloopSm100TmaUmmaWarpSpecializedILi7ELi2ELi2ENS5_IJNS4_1CILi1EEESB_SB_EEEEENS5_IJNSA_ILi128EEENSA_ILi256EEENSA_ILi64EEEEEENS_12float_e4m3_tENS5_IJlSB_lEEESI_SJ_NS4_8TiledMMAINS4_8MMA_AtomIJNS4_10MMA_TraitsINS4_19SM100_MMA_F8F6F4_SSEJSI_SI_fSE_SF_NS4_17integral_constantINS4_4UMMA5MajorELSQ_0EEESR_NSO_INSP_7ScaleInELSS_0EEEST_EEEEEENS4_6LayoutISC_NS5_IJNSA_ILi0EEESX_SX_EEEEENS5_IJNS4_10UnderscoreES10_S10_EEEEENS4_13SM90_TMA_LOADENS4_14ComposedLayoutINS4_7SwizzleILi2ELi4ELi3EEENS4_18smem_ptr_flag_bitsILi8EEENSW_INS5_IJNSA_ILi8EEESG_EEENS5_IJSG_SB_EEEEEEEvNS4_8identityES13_S1D_vS1E_EENS_8epilogue10collective18CollectiveEpilogueINS1G_23Sm100TmaWarpSpecializedILi4ELi2ELi64ELb0ELb0EEEJSH_NS5_IJNSW_ISE_SB_EENSW_ISG_SB_EEEEESI_SJ_SI_SJ_NS1G_6fusion15FusionCallbacksIS1K_NS1O_13LinCombEltActINS1G_6thread4GELUESI_fSI_fLNS_15FloatRoundStyleE2EEESH_S1N_JEEENS4_5SM1004TMEM4LOAD26SM100_TMEM_LOAD_32dp32b64xES13_S1D_NS4_39AutoVectorizingCopyWithAssumedAlignmentILi128EEENS4_14SM90_TMA_STOREES1D_S21_S21_EEEvvEEEEvNT_6ParamsE)
        /*0038*/ 	.word	0x00000000


	//----- nvinfo : EIATTR_MIN_STACK_SIZE
	.align		4
.L_28:
        /*003c*/ 	.byte	0x04, 0x12
        /*003e*/ 	.short	(.L_30 - .L_29)
	.align		4
.L_29:
        /*0040*/ 	.word	index@(_ZN7cutlass13device_kernelINS_4gemm6kernel13GemmUniversalIN4cute5tupleIJiiiiEEENS1_10collective13CollectiveMmaINS1_35MainloopSm100TmaUmmaWarpSpecializedILi7ELi2ELi2ENS5_IJNS4_1CILi1EEESB_SB_EEEEENS5_IJNSA_ILi128EEENSA_ILi256EEENSA_ILi64EEEEEENS_12float_e4m3_tENS5_IJlSB_lEEESI_SJ_NS4_8TiledMMAINS4_8MMA_AtomIJNS4_10MMA_TraitsINS4_19SM100_MMA_F8F6F4_SSEJSI_SI_fSE_SF_NS4_17integral_constantINS4_4UMMA5MajorELSQ_0EEESR_NSO_INSP_7ScaleInELSS_0EEEST_EEEEEENS4_6LayoutISC_NS5_IJNSA_ILi0EEESX_SX_EEEEENS5_IJNS4_10UnderscoreES10_S10_EEEEENS4_13SM90_TMA_LOADENS4_14ComposedLayoutINS4_7SwizzleILi2ELi4ELi3EEENS4_18smem_ptr_flag_bitsILi8EEENSW_INS5_IJNSA_ILi8EEESG_EEENS5_IJSG_SB_EEEEEEEvNS4_8identityES13_S1D_vS1E_EENS_8epilogue10collective18CollectiveEpilogueINS1G_23Sm100TmaWarpSpecializedILi4ELi2ELi64ELb0ELb0EEEJSH_NS5_IJNSW_ISE_SB_EENSW_ISG_SB_EEEEESI_SJ_SI_SJ_NS1G_6fusion15FusionCallbacksIS1K_NS1O_13LinCombEltActINS1G_6thread4GELUESI_fSI_fLNS_15FloatRoundStyleE2EEESH_S1N_JEEENS4_5SM1004TMEM4LOAD26SM100_TMEM_LOAD_32dp32b64xES13_S1D_NS4_39AutoVectorizingCopyWithAssumedAlignmentILi128EEENS4_14SM90_TMA_STOREES1D_S21_S21_EEEvvEEEEvNT_6ParamsE)
        /*0044*/ 	.word	0x00000000
.L_30:


//--------------------- .nv.compat                --------------------------
	.section	.nv.compat,"",@"SHT_CUDA_COMPAT_INFO"
	.align	4
        /*0000*/ 	.byte	0x02, 0x09, 0x01, 0x00, 0x02, 0x02, 0x02, 0x00, 0x02, 0x05, 0x05, 0x00, 0x03, 0x07, 0x01, 0x01
        /*0010*/ 	.byte	0x02, 0x03, 0x01, 0x00, 0x02, 0x06, 0x01, 0x00, 0x04, 0x0b, 0x08, 0x00, 0x01, 0x00, 0x00, 0x00
        /*0020*/ 	.byte	0x00, 0x00, 0x00, 0x00


//--------------------- .nv.info._ZN7cutlass13device_kernelINS_4gemm6kernel13GemmUniversalIN4cute5tupleIJiiiiEEENS1_10collective13CollectiveMmaINS1_35MainloopSm100TmaUmmaWarpSpecializedILi7ELi2ELi2ENS5_IJNS4_1CILi1EEESB_SB_EEEEENS5_IJNSA_ILi128EEENSA_ILi256EEENSA_ILi64EEEEEENS_12float_e4m3_tENS5_IJlSB_lEEESI_SJ_NS4_8TiledMMAINS4_8MMA_AtomIJNS4_10MMA_TraitsINS4_19SM100_MMA_F8F6F4_SSEJSI_SI_fSE_SF_NS4_17integral_constantINS4_4UMMA5MajorELSQ_0EEESR_NSO_INSP_7ScaleInELSS_0EEEST_EEEEEENS4_6LayoutISC_NS5_IJNSA_ILi0EEESX_SX_EEEEENS5_IJNS4_10UnderscoreES10_S10_EEEEENS4_13SM90_TMA_LOADENS4_14ComposedLayoutINS4_7SwizzleILi2ELi4ELi3EEENS4_18smem_ptr_flag_bitsILi8EEENSW_INS5_IJNSA_ILi8EEESG_EEENS5_IJSG_SB_EEEEEEEvNS4_8identityES13_S1D_vS1E_EENS_8epilogue10collective18CollectiveEpilogueINS1G_23Sm100TmaWarpSpecializedILi4ELi2ELi64ELb0ELb0EEEJSH_NS5_IJNSW_ISE_SB_EENSW_ISG_SB_EEEEESI_SJ_SI_SJ_NS1G_6fusion15FusionCallbacksIS1K_NS1O_13LinCombEltActINS1G_6thread4GELUESI_fSI_fLNS_15FloatRoundStyleE2EEESH_S1N_JEEENS4_5SM1004TMEM4LOAD26SM100_TMEM_LOAD_32dp32b64xES13_S1D_NS4_39AutoVectorizingCopyWithAssumedAlignmentILi128EEENS4_14SM90_TMA_STOREES1D_S21_S21_EEEvvEEEEvNT_6ParamsE --------------------------
	.section	.nv.info._ZN7cutlass13device_kernelINS_4gemm6kernel13GemmUniversalIN4cute5tupleIJiiiiEEENS1_10collective13CollectiveMmaINS1_35MainloopSm100TmaUmmaWarpSpecializedILi7ELi2ELi2ENS5_IJNS4_1CILi1EEESB_SB_EEEEENS5_IJNSA_ILi128EEENSA_ILi256EEENSA_ILi64EEEEEENS_12float_e4m3_tENS5_IJlSB_lEEESI_SJ_NS4_8TiledMMAINS4_8MMA_AtomIJNS4_10MMA_TraitsINS4_19SM100_MMA_F8F6F4_SSEJSI_SI_fSE_SF_NS4_17integral_constantINS4_4UMMA5MajorELSQ_0EEESR_NSO_INSP_7ScaleInELSS_0EEEST_EEEEEENS4_6LayoutISC_NS5_IJNSA_ILi0EEESX_SX_EEEEENS5_IJNS4_10UnderscoreES10_S10_EEEEENS4_13SM90_TMA_LOADENS4_14ComposedLayoutINS4_7SwizzleILi2ELi4ELi3EEENS4_18smem_ptr_flag_bitsILi8EEENSW_INS5_IJNSA_ILi8EEESG_EEENS5_IJSG_SB_EEEEEEEvNS4_8identityES13_S1D_vS1E_EENS_8epilogue10collective18CollectiveEpilogueINS1G_23Sm100TmaWarpSpecializedILi4ELi2ELi64ELb0ELb0EEEJSH_NS5_IJNSW_ISE_SB_EENSW_ISG_SB_EEEEESI_SJ_SI_SJ_NS1G_6fusion15FusionCallbacksIS1K_NS1O_13LinCombEltActINS1G_6thread4GELUESI_fSI_fLNS_15FloatRoundStyleE2EEESH_S1N_JEEENS4_5SM1004TMEM4LOAD26SM100_TMEM_LOAD_32dp32b64xES13_S1D_NS4_39AutoVectorizingCopyWithAssumedAlignmentILi128EEENS4_14SM90_TMA_STOREES1D_S21_S21_EEEvvEEEEvNT_6ParamsE,"",@"SHT_CUDA_INFO"
	.sectionflags	@""
	.align	4


	//----- nvinfo : EIATTR_CUDA_API_VERSION
	.align		4
        /*0000*/ 	.byte	0x04, 0x37
        /*0002*/ 	.short	(.L_32 - .L_31)
.L_31:
        /*0004*/ 	.word	0x00000082


	//----- nvinfo : EIATTR_KPARAM_INFO
	.align		4
.L_32:
        /*0008*/ 	.byte	0x04, 0x17
        /*000a*/ 	.short	(.L_34 - .L_33)
.L_33:
        /*000c*/ 	.word	0x00000000
        /*0010*/ 	.short	0x0000
        /*0012*/ 	.short	0x0000
        /*0014*/ 	.byte	0x00, 0xf0, 0x01, 0x20


	//----- nvinfo : EIATTR_AT_ENTRY_FRAGMENTS
	.align		4
.L_34:
        /*0018*/ 	.byte	0x04, 0x4f
        /*001a*/ 	.short	(.L_36 - .L_35)


	//   ....[0]....
.L_35:
        /*001c*/ 	.word	0x00000006


	//----- nvinfo : EIATTR_RESERVED_SMEM_USED
	.align		4
.L_36:
        /*0020*/ 	.byte	0x01, 0x41
	.zero		2


	//----- nvinfo : EIATTR_SPARSE_MMA_MASK
	.align		4
        /*0024*/ 	.byte	0x03, 0x50
        /*0026*/ 	.short	0x0000


	//----- nvinfo : EIATTR_TCGEN05_1CTA_USED
	.align		4
        /*0028*/ 	.byte	0x01, 0x51
	.zero		2


	//----- nvinfo : EIATTR_MAXREG_COUNT
	.align		4
        /*002c*/ 	.byte	0x03, 0x1b
        /*002e*/ 	.short	0x00ff


	//----- nvinfo : EIATTR_NUM_BARRIERS
	.align		4
        /*0030*/ 	.byte	0x02, 0x4c
        /*0032*/ 	.byte	0x07
	.zero		1


	//----- nvinfo : EIATTR_EXTERNS
	.align		4
        /*0034*/ 	.byte	0x04, 0x0f
        /*0036*/ 	.short	(.L_38 - .L_37)


	//   ....[0]....
	.align		4
.L_37:
        /*0038*/ 	.word	index@(__assertfail)


	//----- nvinfo : EIATTR_MERCURY_ISA_VERSION
	.align		4
.L_38:
        /*003c*/ 	.byte	0x03, 0x5f
        /*003e*/ 	.short	0x0101


	//----- nvinfo : EIATTR_INT_WARP_WIDE_INSTR_OFFSETS
	.align		4
        /*0040*/ 	.byte	0x04, 0x31
        /*0042*/ 	.short	(.L_40 - .L_39)


	//   ....[0]....
.L_39:
        /*0044*/ 	.word	0x00001dc0


	//   ....[1]....
        /*0048*/ 	.word	0x000037c0


	//   ....[2]....
        /*004c*/ 	.word	0x000037e0


	//   ....[3]....
        /*0050*/ 	.word	0x00003810


	//   ....[4]....
        /*0054*/ 	.word	0x00004150


	//   ....[5]....
        /*0058*/ 	.word	0x000041c0


	//   ....[6]....
        /*005c*/ 	.word	0x000042a0


	//   ....[7]....
        /*0060*/ 	.word	0x00004320


	//   ....[8]....
        /*0064*/ 	.word	0x00004430


	//   ....[9]....
        /*0068*/ 	.word	0x000044c0


	//   ....[10]....
        /*006c*/ 	.word	0x000046a0


	//   ....[11]....
        /*0070*/ 	.word	0x00004800


	//----- nvinfo : EIATTR_COOP_GROUP_MASK_REGIDS
	.align		4
.L_40:
        /*0074*/ 	.byte	0x04, 0x29
        /*0076*/ 	.short	(.L_42 - .L_41)


	//   ....[0]....
.L_41:
        /*0078*/ 	.word	0xffffffff


	//   ....[1]....
        /*007c*/ 	.word	0xffffffff


	//   ....[2]....
        /*0080*/ 	.word	0xffffffff


	//   ....[3]....
        /*0084*/ 	.word	0xffffffff


	//   ....[4]....
        /*0088*/ 	.word	0xffffffff


	//   ....[5]....
        /*008c*/ 	.word	0xffffffff


	//   ....[6]....
        /*0090*/ 	.word	0xffffffff


	//   ....[7]....
        /*0094*/ 	.word	0xffffffff


	//   ....[8]....
        /*0098*/ 	.word	0xffffffff


	//   ....[9]....
        /*009c*/ 	.word	0xffffffff


	//   ....[10]....
        /*00a0*/ 	.word	0xffffffff


	//   ....[11]....
        /*00a4*/ 	.word	0xffffffff


	//   ....[12]....
        /*00a8*/ 	.word	0xffffffff


	//----- nvinfo : EIATTR_COOP_GROUP_INSTR_OFFSETS
	.align		4
.L_42:
        /*00ac*/ 	.byte	0x04, 0x28
        /*00ae*/ 	.short	(.L_44 - .L_43)


	//   ....[0]....
.L_43:
        /*00b0*/ 	.word	0x00000090


	//   ....[1]....
        /*00b4*/ 	.word	0x000004a0


	//   ....[2]....
        /*00b8*/ 	.word	0x00000670


	//   ....[3]....
        /*00bc*/ 	.word	0x00000810


	//   ....[4]....
        /*00c0*/ 	.word	0x00000910


	//   ....[5]....
        /*00c4*/ 	.word	0x00000a80


	//   ....[6]....
        /*00c8*/ 	.word	0x00000be0


	//   ....[7]....
        /*00cc*/ 	.word	0x00001ca0


	//   ....[8]....
        /*00d0*/ 	.word	0x00002c30


	//   ....[9]....
        /*00d4*/ 	.word	0x00002e40


	//   ....[10]....
        /*00d8*/ 	.word	0x00002e70


	//   ....[11]....
        /*00dc*/ 	.word	0x000036a0


	//   ....[12]....
        /*00e0*/ 	.word	0x000038d0


	//----- nvinfo : EIATTR_VRC_CTA_INIT_COUNT
	.align		4
.L_44:
        /*00e4*/ 	.byte	0x02, 0x4a
        /*00e6*/ 	.byte	0x80
	.zero		1


	//----- nvinfo : EIATTR_SYSCALL_OFFSETS
	.align		4
        /*00e8*/ 	.byte	0x04, 0x46
        /*00ea*/ 	.short	(.L_46 - .L_45)


	//   ....[0]....
.L_45:
        /*00ec*/ 	.word	0x000051e0


	//   ....[1]....
        /*00f0*/ 	.word	0x00005300


	//   ....[2]....
        /*00f4*/ 	.word	0x00005d00


	//----- nvinfo : EIATTR_MBARRIER_INSTR_OFFSETS
	.align		4
.L_46:
        /*00f8*/ 	.byte	0x04, 0x39
        /*00fa*/ 	.short	(.L_48 - .L_47)


	//   ....[0]....
.L_47:
        /*00fc*/ 	.word	0x00000580
        /*0100*/ 	.word	0x000000ff
        /*0104*/ 	.word	0x00000000
        /*0108*/ 	.short	0x0100
        /*010a*/ 	.byte	0x05
	.zero		1


	//   ....[1]....
        /*010c*/ 	.word	0x00000590
        /*0110*/ 	.word	0x000000ff
        /*0114*/ 	.word	0x00000038
        /*0118*/ 	.short	0x0100
        /*011a*/ 	.byte	0x05
	.zero		1


	//   ....[2]....
        /*011c*/ 	.word	0x000005a0
        /*0120*/ 	.word	0x000000ff
        /*0124*/ 	.word	0x00000008
        /*0128*/ 	.short	0x0100
        /*012a*/ 	.byte	0x05
	.zero		1


	//   ....[3]....
        /*012c*/ 	.word	0x000005b0
        /*0130*/ 	.word	0x000000ff
        /*0134*/ 	.word	0x00000040
        /*0138*/ 	.short	0x0100
        /*013a*/ 	.byte	0x05
	.zero		1


	//   ....[4]....
        /*013c*/ 	.word	0x000005c0
        /*0140*/ 	.word	0x000000ff
        /*0144*/ 	.word	0x00000010
        /*0148*/ 	.short	0x0100
        /*014a*/ 	.byte	0x05
	.zero		1


	//   ....[5]....
        /*014c*/ 	.word	0x000005d0
        /*0150*/ 	.word	0x000000ff
        /*0154*/ 	.word	0x00000048
        /*0158*/ 	.short	0x0100
        /*015a*/ 	.byte	0x05
	.zero		1


	//   ....[6]....
        /*015c*/ 	.word	0x000005e0
        /*0160*/ 	.word	0x000000ff
        /*0164*/ 	.word	0x00000018
        /*0168*/ 	.short	0x0100
        /*016a*/ 	.byte	0x05
	.zero		1


	//   ....[7]....
        /*016c*/ 	.word	0x000005f0
        /*0170*/ 	.word	0x000000ff
        /*0174*/ 	.word	0x00000050
        /*0178*/ 	.short	0x0100
        /*017a*/ 	.byte	0x05
	.zero		1


	//   ....[8]....
        /*017c*/ 	.word	0x00000600
        /*0180*/ 	.word	0x000000ff
        /*0184*/ 	.word	0x00000020
        /*0188*/ 	.short	0x0100
        /*018a*/ 	.byte	0x05
	.zero		1


	//   ....[9]....
        /*018c*/ 	.word	0x00000610
        /*0190*/ 	.word	0x000000ff
        /*0194*/ 	.word	0x00000058
        /*0198*/ 	.short	0x0100
        /*019a*/ 	.byte	0x05
	.zero		1


	//   ....[10]....
        /*019c*/ 	.word	0x00000620
        /*01a0*/ 	.word	0x000000ff
        /*01a4*/ 	.word	0x00000028
        /*01a8*/ 	.short	0x0100
        /*01aa*/ 	.byte	0x05
	.zero		1


	//   ....[11]....
        /*01ac*/ 	.word	0x00000630
        /*01b0*/ 	.word	0x000000ff
        /*01b4*/ 	.word	0x00000060
        /*01b8*/ 	.short	0x0100
        /*01ba*/ 	.byte	0x05
	.zero		1


	//   ....[12]....
        /*01bc*/ 	.word	0x00000640
        /*01c0*/ 	.word	0x000000ff
        /*01c4*/ 	.word	0x00000030
        /*01c8*/ 	.short	0x0100
        /*01ca*/ 	.byte	0x05
	.zero		1


	//   ....[13]....
        /*01cc*/ 	.word	0x00000650
        /*01d0*/ 	.word	0x000000ff
        /*01d4*/ 	.word	0x00000068
        /*01d8*/ 	.short	0x0100
        /*01da*/ 	.byte	0x05
	.zero		1


	//   ....[14]....
        /*01dc*/ 	.word	0x00000780
        /*01e0*/ 	.word	0x000000ff
        /*01e4*/ 	.word	0x00000070
        /*01e8*/ 	.short	0x0100
        /*01ea*/ 	.byte	0x07
	.zero		1


	//   ....[15]....
        /*01ec*/ 	.word	0x00000790
        /*01f0*/ 	.word	0x000000ff
        /*01f4*/ 	.word	0x00000090
        /*01f8*/ 	.short	0x0100
        /*01fa*/ 	.byte	0x07
	.zero		1


	//   ....[16]....
        /*01fc*/ 	.word	0x000007a0
        /*0200*/ 	.word	0x000000ff
        /*0204*/ 	.word	0x00000078
        /*0208*/ 	.short	0x0100
        /*020a*/ 	.byte	0x07
	.zero		1


	//   ....[17]....
        /*020c*/ 	.word	0x000007b0
        /*0210*/ 	.word	0x000000ff
        /*0214*/ 	.word	0x00000098
        /*0218*/ 	.short	0x0100
        /*021a*/ 	.byte	0x07
	.zero		1


	//   ....[18]....
        /*021c*/ 	.word	0x000007c0
        /*0220*/ 	.word	0x000000ff
        /*0224*/ 	.word	0x00000080
        /*0228*/ 	.short	0x0100
        /*022a*/ 	.byte	0x07
	.zero		1


	//   ....[19]....
        /*022c*/ 	.word	0x000007d0
        /*0230*/ 	.word	0x000000ff
        /*0234*/ 	.word	0x000000a0
        /*0238*/ 	.short	0x0100
        /*023a*/ 	.byte	0x07
	.zero		1


	//   ....[20]....
        /*023c*/ 	.word	0x000007e0
        /*0240*/ 	.word	0x000000ff
        /*0244*/ 	.word	0x00000088
        /*0248*/ 	.short	0x0100
        /*024a*/ 	.byte	0x07
	.zero		1


	//   ....[21]....
        /*024c*/ 	.word	0x000007f0
        /*0250*/ 	.word	0x000000ff
        /*0254*/ 	.word	0x000000a8
        /*0258*/ 	.short	0x0100
        /*025a*/ 	.byte	0x07
	.zero		1


	//   ....[22]....
        /*025c*/ 	.word	0x000008e0
        /*0260*/ 	.word	0x000000ff
        /*0264*/ 	.word	0x000000b0
        /*0268*/ 	.short	0x0100
        /*026a*/ 	.byte	0x05
	.zero		1


	//   ....[23]....
        /*026c*/ 	.word	0x000008f0
        /*0270*/ 	.word	0x000000ff
        /*0274*/ 	.word	0x000000b8
        /*0278*/ 	.short	0x0100
        /*027a*/ 	.byte	0x05
	.zero		1


	//   ....[24]....
        /*027c*/ 	.word	0x00000a30
        /*0280*/ 	.word	0x000000ff
        /*0284*/ 	.word	0x000000c0
        /*0288*/ 	.short	0x0100
        /*028a*/ 	.byte	0x05
	.zero		1


	//   ....[25]....
        /*028c*/ 	.word	0x00000a40
        /*0290*/ 	.word	0x000000ff
        /*0294*/ 	.word	0x000000d0
        /*0298*/ 	.short	0x0100
        /*029a*/ 	.byte	0x05
	.zero		1


	//   ....[26]....
        /*029c*/ 	.word	0x00000a50
        /*02a0*/ 	.word	0x000000ff
        /*02a4*/ 	.word	0x000000c8
        /*02a8*/ 	.short	0x0100
        /*02aa*/ 	.byte	0x05
	.zero		1


	//   ....[27]....
        /*02ac*/ 	.word	0x00000a60
        /*02b0*/ 	.word	0x000000ff
        /*02b4*/ 	.word	0x000000d8
        /*02b8*/ 	.short	0x0100
        /*02ba*/ 	.byte	0x05
	.zero		1


	//   ....[28]....
        /*02bc*/ 	.word	0x00000b90
        /*02c0*/ 	.word	0x000000ff
        /*02c4*/ 	.word	0x000000e0
        /*02c8*/ 	.short	0x0100
        /*02ca*/ 	.byte	0x07
	.zero		1


	//   ....[29]....
        /*02cc*/ 	.word	0x00000ba0
        /*02d0*/ 	.word	0x000000ff
        /*02d4*/ 	.word	0x000000f0
        /*02d8*/ 	.short	0x0100
        /*02da*/ 	.byte	0x07
	.zero		1


	//   ....[30]....
        /*02dc*/ 	.word	0x00000bb0
        /*02e0*/ 	.word	0x000000ff
        /*02e4*/ 	.word	0x000000e8
        /*02e8*/ 	.short	0x0100
        /*02ea*/ 	.byte	0x07
	.zero		1


	//   ....[31]....
        /*02ec*/ 	.word	0x00000bc0
        /*02f0*/ 	.word	0x000000ff
        /*02f4*/ 	.word	0x000000f8
        /*02f8*/ 	.short	0x0100
        /*02fa*/ 	.byte	0x07
	.zero		1


	//   ....[32]....
        /*02fc*/ 	.word	0x00000cb0
        /*0300*/ 	.word	0x000000ff
        /*0304*/ 	.word	0x00000100
        /*0308*/ 	.short	0x0100
        /*030a*/ 	.byte	0x05
	.zero		1


	//   ....[33]....
        /*030c*/ 	.word	0x00000cc0
        /*0310*/ 	.word	0x000000ff
        /*0314*/ 	.word	0x00000110
        /*0318*/ 	.short	0x0100
        /*031a*/ 	.byte	0x05
	.zero		1


	//   ....[34]....
        /*031c*/ 	.word	0x00000cd0
        /*0320*/ 	.word	0x000000ff
        /*0324*/ 	.word	0x00000108
        /*0328*/ 	.short	0x0100
        /*032a*/ 	.byte	0x05
	.zero		1


	//   ....[35]....
        /*032c*/ 	.word	0x00000ce0
        /*0330*/ 	.word	0x000000ff
        /*0334*/ 	.word	0x00000118
        /*0338*/ 	.short	0x0100
        /*033a*/ 	.byte	0x05
	.zero		1


	//   ....[36]....
        /*033c*/ 	.word	0x00001590
        /*0340*/ 	.word	0x00000003
        /*0344*/ 	.word	0x00000110
        /*0348*/ 	.short	0x010a
        /*034a*/ 	.byte	0xff
	.zero		1


	//   ....[37]....
        /*034c*/ 	.word	0x000015c0
        /*0350*/ 	.word	0x00000003
        /*0354*/ 	.word	0x00000100
        /*0358*/ 	.short	0x0101
        /*035a*/ 	.byte	0xff
	.zero		1


	//   ....[38]....
        /*035c*/ 	.word	0x00001690
        /*0360*/ 	.word	0x000000ff
        /*0364*/ 	.word	0x00000038
        /*0368*/ 	.short	0x010a
        /*036a*/ 	.byte	0x08
	.zero		1


	//   ....[39]....
        /*036c*/ 	.word	0x00001730
        /*0370*/ 	.word	0x000000ff
        /*0374*/ 	.word	0x00000038
        /*0378*/ 	.short	0x010a
        /*037a*/ 	.byte	0x21
	.zero		1


	//   ....[40]....
        /*037c*/ 	.word	0x00001880
        /*0380*/ 	.word	0x000000ff
        /*0384*/ 	.word	0x00000038
        /*0388*/ 	.short	0x010a
        /*038a*/ 	.byte	0x08
	.zero		1


	//   ....[41]....
        /*038c*/ 	.word	0x000019b0
        /*0390*/ 	.word	0x000000ff
        /*0394*/ 	.word	0x000000b8
        /*0398*/ 	.short	0x0101
        /*039a*/ 	.byte	0x04
	.zero		1


	//   ....[42]....
        /*039c*/ 	.word	0x000019c0
        /*03a0*/ 	.word	0x000000ff
        /*03a4*/ 	.word	0x00000038
        /*03a8*/ 	.short	0x010a
        /*03aa*/ 	.byte	0x08
	.zero		1


	//   ....[43]....
        /*03ac*/ 	.word	0x00001a40
        /*03b0*/ 	.word	0x000000ff
        /*03b4*/ 	.word	0x00000038
        /*03b8*/ 	.short	0x010a
        /*03ba*/ 	.byte	0x11
	.zero		1


	//   ....[44]....
        /*03bc*/ 	.word	0x00001b90
        /*03c0*/ 	.word	0x000000ff
        /*03c4*/ 	.word	0x00000038
        /*03c8*/ 	.short	0x010a
        /*03ca*/ 	.byte	0x08
	.zero		1


	//   ....[45]....
        /*03cc*/ 	.word	0x00001cd0
        /*03d0*/ 	.word	0x00000002
        /*03d4*/ 	.word	0x000000c0
        /*03d8*/ 	.short	0x010a
        /*03da*/ 	.byte	0xff
	.zero		1


	//   ....[46]....
        /*03dc*/ 	.word	0x00001d90
        /*03e0*/ 	.word	0x00000002
        /*03e4*/ 	.word	0x00000000
        /*03e8*/ 	.short	0x0101
        /*03ea*/ 	.byte	0xff
	.zero		1


	//   ....[47]....
        /*03ec*/ 	.word	0x000022f0
        /*03f0*/ 	.word	0x000000ff
        /*03f4*/ 	.word	0x00000000
        /*03f8*/ 	.short	0x010a
        /*03fa*/ 	.byte	0x05
	.zero		1


	//   ....[48]....
        /*03fc*/ 	.word	0x00002380
        /*0400*/ 	.word	0x000000ff
        /*0404*/ 	.word	0x00000000
        /*0408*/ 	.short	0x010a
        /*040a*/ 	.byte	0x05
	.zero		1


	//   ....[49]....
        /*040c*/ 	.word	0x00002410
        /*0410*/ 	.word	0x000000ff
        /*0414*/ 	.word	0x00000000
        /*0418*/ 	.short	0x010a
        /*041a*/ 	.byte	0x05
	.zero		1


	//   ....[50]....
        /*041c*/ 	.word	0x000024a0
        /*0420*/ 	.word	0x000000ff
        /*0424*/ 	.word	0x00000000
        /*0428*/ 	.short	0x010a
        /*042a*/ 	.byte	0x05
	.zero		1


	//   ....[51]....
        /*042c*/ 	.word	0x00002530
        /*0430*/ 	.word	0x000000ff
        /*0434*/ 	.word	0x00000000
        /*0438*/ 	.short	0x010a
        /*043a*/ 	.byte	0x05
	.zero		1


	//   ....[52]....
        /*043c*/ 	.word	0x000025c0
        /*0440*/ 	.word	0x000000ff
        /*0444*/ 	.word	0x00000000
        /*0448*/ 	.short	0x010a
        /*044a*/ 	.byte	0x05
	.zero		1


	//   ....[53]....
        /*044c*/ 	.word	0x00002660
        /*0450*/ 	.word	0x00000000
        /*0454*/ 	.word	0x00000000
        /*0458*/ 	.short	0x010a
        /*045a*/ 	.byte	0xff
	.zero		1


	//   ....[54]....
        /*045c*/ 	.word	0x00002780
        /*0460*/ 	.word	0x00000000
        /*0464*/ 	.word	0x00000100
        /*0468*/ 	.short	0x010a
        /*046a*/ 	.byte	0xff
	.zero		1


	//   ....[55]....
        /*046c*/ 	.word	0x000027e0
        /*0470*/ 	.word	0x00000004
        /*0474*/ 	.word	0x00000000
        /*0478*/ 	.short	0x0101
        /*047a*/ 	.byte	0xff
	.zero		1


	//   ....[56]....
        /*047c*/ 	.word	0x00002800
        /*0480*/ 	.word	0x000000ff
        /*0484*/ 	.word	0x000000d0
        /*0488*/ 	.short	0x010a
        /*048a*/ 	.byte	0x05
	.zero		1


	//   ....[57]....
        /*048c*/ 	.word	0x00002920
        /*0490*/ 	.word	0x00000000
        /*0494*/ 	.word	0x000000c0
        /*0498*/ 	.short	0x010a
        /*049a*/ 	.byte	0xff
	.zero		1


	//   ....[58]....
        /*049c*/ 	.word	0x00002a30
        /*04a0*/ 	.word	0x00000000
        /*04a4*/ 	.word	0x00000000
        /*04a8*/ 	.short	0x0101
        /*04aa*/ 	.byte	0xff
	.zero		1


	//   ....[59]....
        /*04ac*/ 	.word	0x00002ac0
        /*04b0*/ 	.word	0x000000ff
        /*04b4*/ 	.word	0x000000d0
        /*04b8*/ 	.short	0x0106
        /*04ba*/ 	.byte	0x05
	.zero		1


	//   ....[60]....
        /*04bc*/ 	.word	0x00002ae0
        /*04c0*/ 	.word	0x000000ff
        /*04c4*/ 	.word	0x000000d0
        /*04c8*/ 	.short	0x010a
        /*04ca*/ 	.byte	0x05
	.zero		1


	//   ....[61]....
        /*04cc*/ 	.word	0x00002b70
        /*04d0*/ 	.word	0x000000ff
        /*04d4*/ 	.word	0x000000d0
        /*04d8*/ 	.short	0x0106
        /*04da*/ 	.byte	0x04
	.zero		1


	//   ....[62]....
        /*04dc*/ 	.word	0x00002bb0
        /*04e0*/ 	.word	0x00000000
        /*04e4*/ 	.word	0x000000d0
        /*04e8*/ 	.short	0x010a
        /*04ea*/ 	.byte	0xff
	.zero		1


	//   ....[63]....
        /*04ec*/ 	.word	0x000030b0
        /*04f0*/ 	.word	0x00000000
        /*04f4*/ 	.word	0x000000c0
        /*04f8*/ 	.short	0x010a
        /*04fa*/ 	.byte	0xff
	.zero		1


	//   ....[64]....
        /*04fc*/ 	.word	0x000031c0
        /*0500*/ 	.word	0x00000003
        /*0504*/ 	.word	0x00000000
        /*0508*/ 	.short	0x0101
        /*050a*/ 	.byte	0xff
	.zero		1


	//   ....[65]....
        /*050c*/ 	.word	0x000031d0
        /*0510*/ 	.word	0x000000ff
        /*0514*/ 	.word	0x00000000
        /*0518*/ 	.short	0x010a
        /*051a*/ 	.byte	0x04
	.zero		1


	//   ....[66]....
        /*051c*/ 	.word	0x000031f0
        /*0520*/ 	.word	0x000000ff
        /*0524*/ 	.word	0x000000f0
        /*0528*/ 	.short	0x010a
        /*052a*/ 	.byte	0x08
	.zero		1


	//   ....[67]....
        /*052c*/ 	.word	0x000032c0
        /*0530*/ 	.word	0x000000ff
        /*0534*/ 	.word	0x00000000
        /*0538*/ 	.short	0x010a
        /*053a*/ 	.byte	0x07
	.zero		1


	//   ....[68]....
        /*053c*/ 	.word	0x00003400
        /*0540*/ 	.word	0x000000ff
        /*0544*/ 	.word	0x00000000
        /*0548*/ 	.short	0x010a
        /*054a*/ 	.byte	0x04
	.zero		1


	//   ....[69]....
        /*054c*/ 	.word	0x000035f0
        /*0550*/ 	.word	0x000000ff
        /*0554*/ 	.word	0x00000000
        /*0558*/ 	.short	0x010a
        /*055a*/ 	.byte	0x05
	.zero		1


	//   ....[70]....
        /*055c*/ 	.word	0x00003680
        /*0560*/ 	.word	0x000000ff
        /*0564*/ 	.word	0x00000000
        /*0568*/ 	.short	0x010a
        /*056a*/ 	.byte	0x07
	.zero		1


	//   ....[71]....
        /*056c*/ 	.word	0x00003b00
        /*0570*/ 	.word	0x00000000
        /*0574*/ 	.word	0x000000c0
        /*0578*/ 	.short	0x010a
        /*057a*/ 	.byte	0xff
	.zero		1


	//   ....[72]....
        /*057c*/ 	.word	0x00003bc0
        /*0580*/ 	.word	0x00000000
        /*0584*/ 	.word	0x00000000
        /*0588*/ 	.short	0x0101
        /*058a*/ 	.byte	0xff
	.zero		1


	//   ....[73]....
        /*058c*/ 	.word	0x00003ee0
        /*0590*/ 	.word	0x000000ff
        /*0594*/ 	.word	0x000000b8
        /*0598*/ 	.short	0x010a
        /*059a*/ 	.byte	0x07
	.zero		1


	//   ....[74]....
        /*059c*/ 	.word	0x000040d0
        /*05a0*/ 	.word	0x000000ff
        /*05a4*/ 	.word	0x00000090
        /*05a8*/ 	.short	0x010a
        /*05aa*/ 	.byte	0x07
	.zero		1


	//   ....[75]....
        /*05ac*/ 	.word	0x00004240
        /*05b0*/ 	.word	0x000000ff
        /*05b4*/ 	.word	0x00000070
        /*05b8*/ 	.short	0x010b
        /*05ba*/ 	.byte	0x07
	.zero		1


	//   ....[76]....
        /*05bc*/ 	.word	0x00004250
        /*05c0*/ 	.word	0x000000ff
        /*05c4*/ 	.word	0x00000000
        /*05c8*/ 	.short	0x0101
        /*05ca*/ 	.byte	0x08
	.zero		1


	//   ....[77]....
        /*05cc*/ 	.word	0x00004270
        /*05d0*/ 	.word	0x000000ff
        /*05d4*/ 	.word	0x00000098
        /*05d8*/ 	.short	0x010a
        /*05da*/ 	.byte	0x07
	.zero		1


	//   ....[78]....
        /*05dc*/ 	.word	0x000043d0
        /*05e0*/ 	.word	0x000000ff
        /*05e4*/ 	.word	0x00000078
        /*05e8*/ 	.short	0x010b
        /*05ea*/ 	.byte	0x07
	.zero		1


	//   ....[79]....
        /*05ec*/ 	.word	0x000043e0
        /*05f0*/ 	.word	0x000000ff
        /*05f4*/ 	.word	0x00000000
        /*05f8*/ 	.short	0x0101
        /*05fa*/ 	.byte	0x08
	.zero		1


	//   ....[80]....
        /*05fc*/ 	.word	0x000043f0
        /*0600*/ 	.word	0x000000ff
        /*0604*/ 	.word	0x000000a0
        /*0608*/ 	.short	0x010a
        /*060a*/ 	.byte	0x07
	.zero		1


	//   ....[81]....
        /*060c*/ 	.word	0x00004590
        /*0610*/ 	.word	0x000000ff
        /*0614*/ 	.word	0x00000080
        /*0618*/ 	.short	0x010b
        /*061a*/ 	.byte	0x07
	.zero		1


	//   ....[82]....
        /*061c*/ 	.word	0x00004600
        /*0620*/ 	.word	0x000000ff
        /*0624*/ 	.word	0x00000000
        /*0628*/ 	.short	0x0101
        /*062a*/ 	.byte	0x08
	.zero		1


	//   ....[83]....
        /*062c*/ 	.word	0x00004630
        /*0630*/ 	.word	0x000000ff
        /*0634*/ 	.word	0x000000a8
        /*0638*/ 	.short	0x010a
        /*063a*/ 	.byte	0x07
	.zero		1


	//   ....[84]....
        /*063c*/ 	.word	0x00004840
        /*0640*/ 	.word	0x000000ff
        /*0644*/ 	.word	0x00000088
        /*0648*/ 	.short	0x010b
        /*064a*/ 	.byte	0x07
	.zero		1


	//   ....[85]....
        /*064c*/ 	.word	0x00004860
        /*0650*/ 	.word	0x000000ff
        /*0654*/ 	.word	0x00000000
        /*0658*/ 	.short	0x0101
        /*065a*/ 	.byte	0x0d
	.zero		1


	//   ....[86]....
        /*065c*/ 	.word	0x00004890
        /*0660*/ 	.word	0x000000ff
        /*0664*/ 	.word	0x00000090
        /*0668*/ 	.short	0x010a
        /*066a*/ 	.byte	0x07
	.zero		1


	//   ....[87]....
        /*066c*/ 	.word	0x000048b0
        /*0670*/ 	.word	0x000000ff
        /*0674*/ 	.word	0x00000098
        /*0678*/ 	.short	0x010a
        /*067a*/ 	.byte	0x07
	.zero		1


	//   ....[88]....
        /*067c*/ 	.word	0x000048d0
        /*0680*/ 	.word	0x000000ff
        /*0684*/ 	.word	0x000000a0
        /*0688*/ 	.short	0x010a
        /*068a*/ 	.byte	0x07
	.zero		1


	//   ....[89]....
        /*068c*/ 	.word	0x00004910
        /*0690*/ 	.word	0x00000000
        /*0694*/ 	.word	0x000000a8
        /*0698*/ 	.short	0x010a
        /*069a*/ 	.byte	0xff
	.zero		1


	//   ....[90]....
        /*069c*/ 	.word	0x00004b80
        /*06a0*/ 	.word	0x00000000
        /*06a4*/ 	.word	0x000000c0
        /*06a8*/ 	.short	0x010a
        /*06aa*/ 	.byte	0xff
	.zero		1


	//   ....[91]....
        /*06ac*/ 	.word	0x00004c40
        /*06b0*/ 	.word	0x00000000
        /*06b4*/ 	.word	0x00000000
        /*06b8*/ 	.short	0x0101
        /*06ba*/ 	.byte	0xff
	.zero		1


	//   ....[92]....
        /*06bc*/ 	.word	0x00005780
        /*06c0*/ 	.word	0x00000005
        /*06c4*/ 	.word	0x00000070
        /*06c8*/ 	.short	0x010a
        /*06ca*/ 	.byte	0xff
	.zero		1


	//   ....[93]....
        /*06cc*/ 	.word	0x00005810
        /*06d0*/ 	.word	0x00000000
        /*06d4*/ 	.word	0x000000e0
        /*06d8*/ 	.short	0x010a
        /*06da*/ 	.byte	0xff
	.zero		1


	//   ....[94]....
        /*06dc*/ 	.word	0x00005950
        /*06e0*/ 	.word	0x00000003
        /*06e4*/ 	.word	0x00000070
        /*06e8*/ 	.short	0x010a
        /*06ea*/ 	.byte	0xff
	.zero		1


	//   ....[95]....
        /*06ec*/ 	.word	0x00005af0
        /*06f0*/ 	.word	0x00000000
        /*06f4*/ 	.word	0x00000000
        /*06f8*/ 	.short	0x0101
        /*06fa*/ 	.byte	0xff
	.zero		1


	//   ....[96]....
        /*06fc*/ 	.word	0x00005bd0
        /*0700*/ 	.word	0x000000c8
        /*0704*/ 	.word	0x000000e0
        /*0708*/ 	.short	0x010a
        /*070a*/ 	.byte	0xff
	.zero		1


	//   ....[97]....
        /*070c*/ 	.word	0x0000be60
        /*0710*/ 	.word	0x00000079
        /*0714*/ 	.word	0x00000000
        /*0718*/ 	.short	0x0101
        /*071a*/ 	.byte	0xff
	.zero		1


	//   ....[98]....
        /*071c*/ 	.word	0x0000d580
        /*0720*/ 	.word	0x00000003
        /*0724*/ 	.word	0x00000070
        /*0728*/ 	.short	0x010a
        /*072a*/ 	.byte	0xff
	.zero		1


	//   ....[99]....
        /*072c*/ 	.word	0x0000d670
        /*0730*/ 	.word	0x00000003
        /*0734*/ 	.word	0x00000110
        /*0738*/ 	.short	0x010a
        /*073a*/ 	.byte	0xff
	.zero		1


	//   ....[100]....
        /*073c*/ 	.word	0x0000d6d0
        /*0740*/ 	.word	0x00000002
        /*0744*/ 	.word	0x00000038
        /*0748*/ 	.short	0x010a
        /*074a*/ 	.byte	0xff
	.zero		1


	//   ....[101]....
        /*074c*/ 	.word	0x0000d730
        /*0750*/ 	.word	0x00000002
        /*0754*/ 	.word	0x00000038
        /*0758*/ 	.short	0x010a
        /*075a*/ 	.byte	0xff
	.zero		1


	//   ....[102]....
        /*075c*/ 	.word	0x0000d780
        /*0760*/ 	.word	0x00000002
        /*0764*/ 	.word	0x000000c0
        /*0768*/ 	.short	0x010a
        /*076a*/ 	.byte	0xff
	.zero		1


	//   ....[103]....
        /*076c*/ 	.word	0x0000d7e0
        /*0770*/ 	.word	0x00000000
        /*0774*/ 	.word	0x00000000
        /*0778*/ 	.short	0x010a
        /*077a*/ 	.byte	0xff
	.zero		1


	//   ....[104]....
        /*077c*/ 	.word	0x0000d840
        /*0780*/ 	.word	0x00000000
        /*0784*/ 	.word	0x00000000
        /*0788*/ 	.short	0x010a
        /*078a*/ 	.byte	0xff
	.zero		1


	//   ....[105]....
        /*078c*/ 	.word	0x0000d8a0
        /*0790*/ 	.word	0x00000000
        /*0794*/ 	.word	0x00000000
        /*0798*/ 	.short	0x010a
        /*079a*/ 	.byte	0xff
	.zero		1


	//   ....[106]....
        /*079c*/ 	.word	0x0000d900
        /*07a0*/ 	.word	0x00000000
        /*07a4*/ 	.word	0x00000000
        /*07a8*/ 	.short	0x010a
        /*07aa*/ 	.byte	0xff
	.zero		1


	//   ....[107]....
        /*07ac*/ 	.word	0x0000d960
        /*07b0*/ 	.word	0x00000000
        /*07b4*/ 	.word	0x00000000
        /*07b8*/ 	.short	0x010a
        /*07ba*/ 	.byte	0xff
	.zero		1


	//   ....[108]....
        /*07bc*/ 	.word	0x0000d9c0
        /*07c0*/ 	.word	0x00000000
        /*07c4*/ 	.word	0x00000000
        /*07c8*/ 	.short	0x010a
        /*07ca*/ 	.byte	0xff
	.zero		1


	//   ....[109]....
        /*07cc*/ 	.word	0x0000da10
        /*07d0*/ 	.word	0x00000000
        /*07d4*/ 	.word	0x00000100
        /*07d8*/ 	.short	0x010a
        /*07da*/ 	.byte	0xff
	.zero		1


	//   ....[110]....
        /*07dc*/ 	.word	0x0000da70
        /*07e0*/ 	.word	0x00000000
        /*07e4*/ 	.word	0x000000d0
        /*07e8*/ 	.short	0x010a
        /*07ea*/ 	.byte	0xff
	.zero		1


	//   ....[111]....
        /*07ec*/ 	.word	0x0000dac0
        /*07f0*/ 	.word	0x00000000
        /*07f4*/ 	.word	0x000000c0
        /*07f8*/ 	.short	0x010a
        /*07fa*/ 	.byte	0xff
	.zero		1


	//   ....[112]....
        /*07fc*/ 	.word	0x0000db20
        /*0800*/ 	.word	0x00000000
        /*0804*/ 	.word	0x000000d0
        /*0808*/ 	.short	0x010a
        /*080a*/ 	.byte	0xff
	.zero		1


	//   ....[113]....
        /*080c*/ 	.word	0x0000db70
        /*0810*/ 	.word	0x00000000
        /*0814*/ 	.word	0x000000c0
        /*0818*/ 	.short	0x010a
        /*081a*/ 	.byte	0xff
	.zero		1


	//   ....[114]....
        /*081c*/ 	.word	0x0000dbd0
        /*0820*/ 	.word	0x00000003
        /*0824*/ 	.word	0x000000f0
        /*0828*/ 	.short	0x010a
        /*082a*/ 	.byte	0xff
	.zero		1


	//   ....[115]....
        /*082c*/ 	.word	0x0000dc30
        /*0830*/ 	.word	0x00000000
        /*0834*/ 	.word	0x00000000
        /*0838*/ 	.short	0x010a
        /*083a*/ 	.byte	0xff
	.zero		1


	//   ....[116]....
        /*083c*/ 	.word	0x0000dc90
        /*0840*/ 	.word	0x00000000
        /*0844*/ 	.word	0x00000000
        /*0848*/ 	.short	0x010a
        /*084a*/ 	.byte	0xff
	.zero		1


	//   ....[117]....
        /*084c*/ 	.word	0x0000dcf0
        /*0850*/ 	.word	0x00000000
        /*0854*/ 	.word	0x00000000
        /*0858*/ 	.short	0x010a
        /*085a*/ 	.byte	0xff
	.zero		1


	//   ....[118]....
        /*085c*/ 	.word	0x0000dd40
        /*0860*/ 	.word	0x00000000
        /*0864*/ 	.word	0x000000c0
        /*0868*/ 	.short	0x010a
        /*086a*/ 	.byte	0xff
	.zero		1


	//   ....[119]....
        /*086c*/ 	.word	0x0000dda0
        /*0870*/ 	.word	0x00000000
        /*0874*/ 	.word	0x000000b8
        /*0878*/ 	.short	0x010a
        /*087a*/ 	.byte	0xff
	.zero		1


	//   ....[120]....
        /*087c*/ 	.word	0x0000de00
        /*0880*/ 	.word	0x00000003
        /*0884*/ 	.word	0x00000090
        /*0888*/ 	.short	0x010a
        /*088a*/ 	.byte	0xff
	.zero		1


	//   ....[121]....
        /*088c*/ 	.word	0x0000de60
        /*0890*/ 	.word	0x00000003
        /*0894*/ 	.word	0x00000098
        /*0898*/ 	.short	0x010a
        /*089a*/ 	.byte	0xff
	.zero		1


	//   ....[122]....
        /*089c*/ 	.word	0x0000dec0
        /*08a0*/ 	.word	0x00000003
        /*08a4*/ 	.word	0x000000a0
        /*08a8*/ 	.short	0x010a
        /*08aa*/ 	.byte	0xff
	.zero		1


	//   ....[123]....
        /*08ac*/ 	.word	0x0000df20
        /*08b0*/ 	.word	0x00000003
        /*08b4*/ 	.word	0x000000a8
        /*08b8*/ 	.short	0x010a
        /*08ba*/ 	.byte	0xff
	.zero		1


	//   ....[124]....
        /*08bc*/ 	.word	0x0000df80
        /*08c0*/ 	.word	0x00000000
        /*08c4*/ 	.word	0x00000090
        /*08c8*/ 	.short	0x010a
        /*08ca*/ 	.byte	0xff
	.zero		1


	//   ....[125]....
        /*08cc*/ 	.word	0x0000dfe0
        /*08d0*/ 	.word	0x00000000
        /*08d4*/ 	.word	0x00000098
        /*08d8*/ 	.short	0x010a
        /*08da*/ 	.byte	0xff
	.zero		1


	//   ....[126]....
        /*08dc*/ 	.word	0x0000e040
        /*08e0*/ 	.word	0x00000000
        /*08e4*/ 	.word	0x000000a0
        /*08e8*/ 	.short	0x010a
        /*08ea*/ 	.byte	0xff
	.zero		1


	//   ....[127]....
        /*08ec*/ 	.word	0x0000e090
        /*08f0*/ 	.word	0x00000000
        /*08f4*/ 	.word	0x000000c0
        /*08f8*/ 	.short	0x010a
        /*08fa*/ 	.byte	0xff
	.zero		1


	//   ....[128]....
        /*08fc*/ 	.word	0x0000e0e0
        /*0900*/ 	.word	0x00000003
        /*0904*/ 	.word	0x00000070
        /*0908*/ 	.short	0x010a
        /*090a*/ 	.byte	0xff
	.zero		1


	//   ....[129]....
        /*090c*/ 	.word	0x0000e130
        /*0910*/ 	.word	0x000000c8
        /*0914*/ 	.word	0x000000e0
        /*0918*/ 	.short	0x010a
        /*091a*/ 	.byte	0xff
	.zero		1


	//----- nvinfo : EIATTR_NUM_MBARRIERS
	.align		4
.L_48:
        /*091c*/ 	.byte	0x03, 0x38
        /*091e*/ 	.short	0x0024


	//----- nvinfo : EIATTR_EXIT_INSTR_OFFSETS
	.align		4
        /*0920*/ 	.byte	0x04, 0x1c
        /*0922*/ 	.short	(.L_50 - .L_49)


	//   ....[0]....
.L_49:
        /*0924*/ 	.word	0x00002690


	//   ....[1]....
        /*0928*/ 	.word	0x00002b80


	//   ....[2]....
        /*092c*/ 	.word	0x00002be0


	//   ....[3]....
        /*0930*/ 	.word	0x000038e0


	//   ....[4]....
        /*0934*/ 	.word	0x00004940


	//   ....[5]....
        /*0938*/ 	.word	0x00004980


	//   ....[6]....
        /*093c*/ 	.word	0x0000d660


	//----- nvinfo : EIATTR_MAX_THREADS
	.align		4
.L_50:
        /*0940*/ 	.byte	0x04, 0x05
        /*0942*/ 	.short	(.L_52 - .L_51)
.L_51:
        /*0944*/ 	.word	0x00000100
        /*0948*/ 	.word	0x00000001
        /*094c*/ 	.word	0x00000001


	//----- nvinfo : EIATTR_CRS_STACK_SIZE
	.align		4
.L_52:
        /*0950*/ 	.byte	0x04, 0x1e
        /*0952*/ 	.short	(.L_54 - .L_53)
.L_53:
        /*0954*/ 	.word	0x00000000


	//----- nvinfo : EIATTR_CBANK_PARAM_SIZE
	.align		4
.L_54:
        /*0958*/ 	.byte	0x03, 0x19
        /*095a*/ 	.short	0x0800


	//----- nvinfo : EIATTR_PARAM_CBANK
	.align		4
        /*095c*/ 	.byte	0x04, 0x0a
        /*095e*/ 	.short	(.L_56 - .L_55)
	.align		4
.L_55:
        /*0960*/ 	.word	index@(.nv.constant0._ZN7cutlass13device_kernelINS_4gemm6kernel13GemmUniversalIN4cute5tupleIJiiiiEEENS1_10collective13CollectiveMmaINS1_35MainloopSm100TmaUmmaWarpSpecializedILi7ELi2ELi2ENS5_IJNS4_1CILi1EEESB_SB_EEEEENS5_IJNSA_ILi128EEENSA_ILi256EEENSA_ILi64EEEEEENS_12float_e4m3_tENS5_IJlSB_lEEESI_SJ_NS4_8TiledMMAINS4_8MMA_AtomIJNS4_10MMA_TraitsINS4_19SM100_MMA_F8F6F4_SSEJSI_SI_fSE_SF_NS4_17integral_constantINS4_4UMMA5MajorELSQ_0EEESR_NSO_INSP_7ScaleInELSS_0EEEST_EEEEEENS4_6LayoutISC_NS5_IJNSA_ILi0EEESX_SX_EEEEENS5_IJNS4_10UnderscoreES10_S10_EEEEENS4_13SM90_TMA_LOADENS4_14ComposedLayoutINS4_7SwizzleILi2ELi4ELi3EEENS4_18smem_ptr_flag_bitsILi8EEENSW_INS5_IJNSA_ILi8EEESG_EEENS5_IJSG_SB_EEEEEEEvNS4_8identityES13_S1D_vS1E_EENS_8epilogue10collective18CollectiveEpilogueINS1G_23Sm100TmaWarpSpecializedILi4ELi2ELi64ELb0ELb0EEEJSH_NS5_IJNSW_ISE_SB_EENSW_ISG_SB_EEEEESI_SJ_SI_SJ_NS1G_6fusion15FusionCallbacksIS1K_NS1O_13LinCombEltActINS1G_6thread4GELUESI_fSI_fLNS_15FloatRoundStyleE2EEESH_S1N_JEEENS4_5SM1004TMEM4LOAD26SM100_TMEM_LOAD_32dp32b64xES13_S1D_NS4_39AutoVectorizingCopyWithAssumedAlignmentILi128EEENS4_14SM90_TMA_STOREES1D_S21_S21_EEEvvEEEEvNT_6ParamsE)
        /*0964*/ 	.short	0x0380
        /*0966*/ 	.short	0x0800


	//----- nvinfo : EIATTR_SW_WAR
	.align		4
.L_56:
        /*0968*/ 	.byte	0x04, 0x36
        /*096a*/ 	.short	(.L_58 - .L_57)
.L_57:
        /*096c*/ 	.word	0x00000008
.L_58:


//--------------------- .nv.callgraph             --------------------------
	.section	.nv.callgraph,"",@"SHT_CUDA_CALLGRAPH"
	.align	4
	.sectionentsize	8
	.align		4
        /*0000*/ 	.word	0x00000000
	.align		4
        /*0004*/ 	.word	0xffffffff
	.align		4
        /*0008*/ 	.word	index@(_ZN7cutlass13device_kernelINS_4gemm6kernel13GemmUniversalIN4cute5tupleIJiiiiEEENS1_10collective13CollectiveMmaINS1_35MainloopSm100TmaUmmaWarpSpecializedILi7ELi2ELi2ENS5_IJNS4_1CILi1EEESB_SB_EEEEENS5_IJNSA_ILi128EEENSA_ILi256EEENSA_ILi64EEEEEENS_12float_e4m3_tENS5_IJlSB_lEEESI_SJ_NS4_8TiledMMAINS4_8MMA_AtomIJNS4_10MMA_TraitsINS4_19SM100_MMA_F8F6F4_SSEJSI_SI_fSE_SF_NS4_17integral_constantINS4_4UMMA5MajorELSQ_0EEESR_NSO_INSP_7ScaleInELSS_0EEEST_EEEEEENS4_6LayoutISC_NS5_IJNSA_ILi0EEESX_SX_EEEEENS5_IJNS4_10UnderscoreES10_S10_EEEEENS4_13SM90_TMA_LOADENS4_14ComposedLayoutINS4_7SwizzleILi2ELi4ELi3EEENS4_18smem_ptr_flag_bitsILi8EEENSW_INS5_IJNSA_ILi8EEESG_EEENS5_IJSG_SB_EEEEEEEvNS4_8identityES13_S1D_vS1E_EENS_8epilogue10collective18CollectiveEpilogueINS1G_23Sm100TmaWarpSpecializedILi4ELi2ELi64ELb0ELb0EEEJSH_NS5_IJNSW_ISE_SB_EENSW_ISG_SB_EEEEESI_SJ_SI_SJ_NS1G_6fusion15FusionCallbacksIS1K_NS1O_13LinCombEltActINS1G_6thread4GELUESI_fSI_fLNS_15FloatRoundStyleE2EEESH_S1N_JEEENS4_5SM1004TMEM4LOAD26SM100_TMEM_LOAD_32dp32b64xES13_S1D_NS4_39AutoVectorizingCopyWithAssumedAlignmentILi128EEENS4_14SM90_TMA_STOREES1D_S21_S21_EEEvvEEEEvNT_6ParamsE)
	.align		4
        /*000c*/ 	.word	index@(__assertfail)
	.align		4
        /*0010*/ 	.word	0x00000000
	.align		4
        /*0014*/ 	.word	0xfffffffe
	.align		4
        /*0018*/ 	.word	0x00000000
	.align		4
        /*001c*/ 	.word	0xfffffffd
	.align		4
        /*0020*/ 	.word	0x00000000
	.align		4
        /*0024*/ 	.word	0xfffffffc


//--------------------- .nv.constant4             --------------------------
	.section	.nv.constant4,"a",@progbits
	.align	8
	.align		8
.nv.constant4:
        /*0000*/ 	.dword	__assertfail
	.align		8
        /*0008*/ 	.dword	__unnamed_1
	.align		8
        /*0010*/ 	.dword	__unnamed_2
	.align		8
        /*0018*/ 	.dword	__unnamed_3
	.align		8
        /*0020*/ 	.dword	_ZN39_INTERNAL_243800b8_4_k_cu_d6a2c1a5_26924cuda3std3__45__cpo5beginE
	.align		8
        /*0028*/ 	.dword	_ZN39_INTERNAL_243800b8_4_k_cu_d6a2c1a5_26924cuda3std3__45__cpo3endE
	.align		8
        /*0030*/ 	.dword	_ZN39_INTERNAL_243800b8_4_k_cu_d6a2c1a5_26924cuda3std3__45__cpo6cbeginE
	.align		8
        /*0038*/ 	.dword	_ZN39_INTERNAL_243800b8_4_k_cu_d6a2c1a5_26924cuda3std3__45__cpo4cendE
	.align		8
        /*0040*/ 	.dword	_ZN39_INTERNAL_243800b8_4_k_cu_d6a2c1a5_26924cuda3std3__441_GLOBAL__N__243800b8_4_k_cu_d6a2c1a5_26926ignoreE
	.align		8
        /*0048*/ 	.dword	_ZN39_INTERNAL_243800b8_4_k_cu_d6a2c1a5_26924cuda3std3__419piecewise_constructE
	.align		8
        /*0050*/ 	.dword	_ZN39_INTERNAL_243800b8_4_k_cu_d6a2c1a5_26924cuda3std3__48in_placeE
	.align		8
        /*0058*/ 	.dword	_ZN39_INTERNAL_243800b8_4_k_cu_d6a2c1a5_26924cuda3std6ranges3__45__cpo4swapE
	.align		8
        /*0060*/ 	.dword	_ZN39_INTERNAL_243800b8_4_k_cu_d6a2c1a5_26924cuda3std6ranges3__45__cpo9iter_moveE
	.align		8
        /*0068*/ 	.dword	_ZN39_INTERNAL_243800b8_4_k_cu_d6a2c1a5_26924cute7productE
	.align		8
        /*0070*/ 	.dword	_ZN39_INTERNAL_243800b8_4_k_cu_d6a2c1a5_26924cute1_E
	.align		8
        /*0078*/ 	.dword	$str$25
	.align		8
        /*0080*/ 	.dword	$str$26
	.align		8
        /*0088*/ 	.dword	$str$27
	.align		8
        /*0090*/ 	.dword	$str$28


//--------------------- .text._ZN7cutlass13device_kernelINS_4gemm6kernel13GemmUniversalIN4cute5tupleIJiiiiEEENS1_10collective13CollectiveMmaINS1_35MainloopSm100TmaUmmaWarpSpecializedILi7ELi2ELi2ENS5_IJNS4_1CILi1EEESB_SB_EEEEENS5_IJNSA_ILi128EEENSA_ILi256EEENSA_ILi64EEEEEENS_12float_e4m3_tENS5_IJlSB_lEEESI_SJ_NS4_8TiledMMAINS4_8MMA_AtomIJNS4_10MMA_TraitsINS4_19SM100_MMA_F8F6F4_SSEJSI_SI_fSE_SF_NS4_17integral_constantINS4_4UMMA5MajorELSQ_0EEESR_NSO_INSP_7ScaleInELSS_0EEEST_EEEEEENS4_6LayoutISC_NS5_IJNSA_ILi0EEESX_SX_EEEEENS5_IJNS4_10UnderscoreES10_S10_EEEEENS4_13SM90_TMA_LOADENS4_14ComposedLayoutINS4_7SwizzleILi2ELi4ELi3EEENS4_18smem_ptr_flag_bitsILi8EEENSW_INS5_IJNSA_ILi8EEESG_EEENS5_IJSG_SB_EEEEEEEvNS4_8identityES13_S1D_vS1E_EENS_8epilogue10collective18CollectiveEpilogueINS1G_23Sm100TmaWarpSpecializedILi4ELi2ELi64ELb0ELb0EEEJSH_NS5_IJNSW_ISE_SB_EENSW_ISG_SB_EEEEESI_SJ_SI_SJ_NS1G_6fusion15FusionCallbacksIS1K_NS1O_13LinCombEltActINS1G_6thread4GELUESI_fSI_fLNS_15FloatRoundStyleE2EEESH_S1N_JEEENS4_5SM1004TMEM4LOAD26SM100_TMEM_LOAD_32dp32b64xES13_S1D_NS4_39AutoVectorizingCopyWithAssumedAlignmentILi128EEENS4_14SM90_TMA_STOREES1D_S21_S21_EEEvvEEEEvNT_6ParamsE --------------------------
	.section	.text._ZN7cutlass13device_kernelINS_4gemm6kernel13GemmUniversalIN4cute5tupleIJiiiiEEENS1_10collective13CollectiveMmaINS1_35MainloopSm100TmaUmmaWarpSpecializedILi7ELi2ELi2ENS5_IJNS4_1CILi1EEESB_SB_EEEEENS5_IJNSA_ILi128EEENSA_ILi256EEENSA_ILi64EEEEEENS_12float_e4m3_tENS5_IJlSB_lEEESI_SJ_NS4_8TiledMMAINS4_8MMA_AtomIJNS4_10MMA_TraitsINS4_19SM100_MMA_F8F6F4_SSEJSI_SI_fSE_SF_NS4_17integral_constantINS4_4UMMA5MajorELSQ_0EEESR_NSO_INSP_7ScaleInELSS_0EEEST_EEEEEENS4_6LayoutISC_NS5_IJNSA_ILi0EEESX_SX_EEEEENS5_IJNS4_10UnderscoreES10_S10_EEEEENS4_13SM90_TMA_LOADENS4_14ComposedLayoutINS4_7SwizzleILi2ELi4ELi3EEENS4_18smem_ptr_flag_bitsILi8EEENSW_INS5_IJNSA_ILi8EEESG_EEENS5_IJSG_SB_EEEEEEEvNS4_8identityES13_S1D_vS1E_EENS_8epilogue10collective18CollectiveEpilogueINS1G_23Sm100TmaWarpSpecializedILi4ELi2ELi64ELb0ELb0EEEJSH_NS5_IJNSW_ISE_SB_EENSW_ISG_SB_EEEEESI_SJ_SI_SJ_NS1G_6fusion15FusionCallbacksIS1K_NS1O_13LinCombEltActINS1G_6thread4GELUESI_fSI_fLNS_15FloatRoundStyleE2EEESH_S1N_JEEENS4_5SM1004TMEM4LOAD26SM100_TMEM_LOAD_32dp32b64xES13_S1D_NS4_39AutoVectorizingCopyWithAssumedAlignmentILi128EEENS4_14SM90_TMA_STOREES1D_S21_S21_EEEvvEEEEvNT_6ParamsE,"ax",@progbits
	.align	128
.text._ZN7cutlass13device_kernelINS_4gemm6kernel13GemmUniversalIN4cute5tupleIJiiiiEEENS1_10collective13CollectiveMmaINS1_35MainloopSm100TmaUmmaWarpSpecializedILi7ELi2ELi2ENS5_IJNS4_1CILi1EEESB_SB_EEEEENS5_IJNSA_ILi128EEENSA_ILi256EEENSA_ILi64EEEEEENS_12float_e4m3_tENS5_IJlSB_lEEESI_SJ_NS4_8TiledMMAINS4_8MMA_AtomIJNS4_10MMA_TraitsINS4_19SM100_MMA_F8F6F4_SSEJSI_SI_fSE_SF_NS4_17integral_constantINS4_4UMMA5MajorELSQ_0EEESR_NSO_INSP_7ScaleInELSS_0EEEST_EEEEEENS4_6LayoutISC_NS5_IJNSA_ILi0EEESX_SX_EEEEENS5_IJNS4_10UnderscoreES10_S10_EEEEENS4_13SM90_TMA_LOADENS4_14ComposedLayoutINS4_7SwizzleILi2ELi4ELi3EEENS4_18smem_ptr_flag_bitsILi8EEENSW_INS5_IJNSA_ILi8EEESG_EEENS5_IJSG_SB_EEEEEEEvNS4_8identityES13_S1D_vS1E_EENS_8epilogue10collective18CollectiveEpilogueINS1G_23Sm100TmaWarpSpecializedILi4ELi2ELi64ELb0ELb0EEEJSH_NS5_IJNSW_ISE_SB_EENSW_ISG_SB_EEEEESI_SJ_SI_SJ_NS1G_6fusion15FusionCallbacksIS1K_NS1O_13LinCombEltActINS1G_6thread4GELUESI_fSI_fLNS_15FloatRoundStyleE2EEESH_S1N_JEEENS4_5SM1004TMEM4LOAD26SM100_TMEM_LOAD_32dp32b64xES13_S1D_NS4_39AutoVectorizingCopyWithAssumedAlignmentILi128EEENS4_14SM90_TMA_STOREES1D_S21_S21_EEEvvEEEEvNT_6ParamsE:
        .type           _ZN7cutlass13device_kernelINS_4gemm6kernel13GemmUniversalIN4cute5tupleIJiiiiEEENS1_10collective13CollectiveMmaINS1_35MainloopSm100TmaUmmaWarpSpecializedILi7ELi2ELi2ENS5_IJNS4_1CILi1EEESB_SB_EEEEENS5_IJNSA_ILi128EEENSA_ILi256EEENSA_ILi64EEEEEENS_12float_e4m3_tENS5_IJlSB_lEEESI_SJ_NS4_8TiledMMAINS4_8MMA_AtomIJNS4_10MMA_TraitsINS4_19SM100_MMA_F8F6F4_SSEJSI_SI_fSE_SF_NS4_17integral_constantINS4_4UMMA5MajorELSQ_0EEESR_NSO_INSP_7ScaleInELSS_0EEEST_EEEEEENS4_6LayoutISC_NS5_IJNSA_ILi0EEESX_SX_EEEEENS5_IJNS4_10UnderscoreES10_S10_EEEEENS4_13SM90_TMA_LOADENS4_14ComposedLayoutINS4_7SwizzleILi2ELi4ELi3EEENS4_18smem_ptr_flag_bitsILi8EEENSW_INS5_IJNSA_ILi8EEESG_EEENS5_IJSG_SB_EEEEEEEvNS4_8identityES13_S1D_vS1E_EENS_8epilogue10collective18CollectiveEpilogueINS1G_23Sm100TmaWarpSpecializedILi4ELi2ELi64ELb0ELb0EEEJSH_NS5_IJNSW_ISE_SB_EENSW_ISG_SB_EEEEESI_SJ_SI_SJ_NS1G_6fusion15FusionCallbacksIS1K_NS1O_13LinCombEltActINS1G_6thread4GELUESI_fSI_fLNS_15FloatRoundStyleE2EEESH_S1N_JEEENS4_5SM1004TMEM4LOAD26SM100_TMEM_LOAD_32dp32b64xES13_S1D_NS4_39AutoVectorizingCopyWithAssumedAlignmentILi128EEENS4_14SM90_TMA_STOREES1D_S21_S21_EEEvvEEEEvNT_6ParamsE,@function
        .size           _ZN7cutlass13device_kernelINS_4gemm6kernel13GemmUniversalIN4cute5tupleIJiiiiEEENS1_10collective13CollectiveMmaINS1_35MainloopSm100TmaUmmaWarpSpecializedILi7ELi2ELi2ENS5_IJNS4_1CILi1EEESB_SB_EEEEENS5_IJNSA_ILi128EEENSA_ILi256EEENSA_ILi64EEEEEENS_12float_e4m3_tENS5_IJlSB_lEEESI_SJ_NS4_8TiledMMAINS4_8MMA_AtomIJNS4_10MMA_TraitsINS4_19SM100_MMA_F8F6F4_SSEJSI_SI_fSE_SF_NS4_17integral_constantINS4_4UMMA5MajorELSQ_0EEESR_NSO_INSP_7ScaleInELSS_0EEEST_EEEEEENS4_6LayoutISC_NS5_IJNSA_ILi0EEESX_SX_EEEEENS5_IJNS4_10UnderscoreES10_S10_EEEEENS4_13SM90_TMA_LOADENS4_14ComposedLayoutINS4_7SwizzleILi2ELi4ELi3EEENS4_18smem_ptr_flag_bitsILi8EEENSW_INS5_IJNSA_ILi8EEESG_EEENS5_IJSG_SB_EEEEEEEvNS4_8identityES13_S1D_vS1E_EENS_8epilogue10collective18CollectiveEpilogueINS1G_23Sm100TmaWarpSpecializedILi4ELi2ELi64ELb0ELb0EEEJSH_NS5_IJNSW_ISE_SB_EENSW_ISG_SB_EEEEESI_SJ_SI_SJ_NS1G_6fusion15FusionCallbacksIS1K_NS1O_13LinCombEltActINS1G_6thread4GELUESI_fSI_fLNS_15FloatRoundStyleE2EEESH_S1N_JEEENS4_5SM1004TMEM4LOAD26SM100_TMEM_LOAD_32dp32b64xES13_S1D_NS4_39AutoVectorizingCopyWithAssumedAlignmentILi128EEENS4_14SM90_TMA_STOREES1D_S21_S21_EEEvvEEEEvNT_6ParamsE,(.L_x_157 - _ZN7cutlass13device_kernelINS_4gemm6kernel13GemmUniversalIN4cute5tupleIJiiiiEEENS1_10collective13CollectiveMmaINS1_35MainloopSm100TmaUmmaWarpSpecializedILi7ELi2ELi2ENS5_IJNS4_1CILi1EEESB_SB_EEEEENS5_IJNSA_ILi128EEENSA_ILi256EEENSA_ILi64EEEEEENS_12float_e4m3_tENS5_IJlSB_lEEESI_SJ_NS4_8TiledMMAINS4_8MMA_AtomIJNS4_10MMA_TraitsINS4_19SM100_MMA_F8F6F4_SSEJSI_SI_fSE_SF_NS4_17integral_constantINS4_4UMMA5MajorELSQ_0EEESR_NSO_INSP_7ScaleInELSS_0EEEST_EEEEEENS4_6LayoutISC_NS5_IJNSA_ILi0EEESX_SX_EEEEENS5_IJNS4_10UnderscoreES10_S10_EEEEENS4_13SM90_TMA_LOADENS4_14ComposedLayoutINS4_7SwizzleILi2ELi4ELi3EEENS4_18smem_ptr_flag_bitsILi8EEENSW_INS5_IJNSA_ILi8EEESG_EEENS5_IJSG_SB_EEEEEEEvNS4_8identityES13_S1D_vS1E_EENS_8epilogue10collective18CollectiveEpilogueINS1G_23Sm100TmaWarpSpecializedILi4ELi2ELi64ELb0ELb0EEEJSH_NS5_IJNSW_ISE_SB_EENSW_ISG_SB_EEEEESI_SJ_SI_SJ_NS1G_6fusion15FusionCallbacksIS1K_NS1O_13LinCombEltActINS1G_6thread4GELUESI_fSI_fLNS_15FloatRoundStyleE2EEESH_S1N_JEEENS4_5SM1004TMEM4LOAD26SM100_TMEM_LOAD_32dp32b64xES13_S1D_NS4_39AutoVectorizingCopyWithAssumedAlignmentILi128EEENS4_14SM90_TMA_STOREES1D_S21_S21_EEEvvEEEEvNT_6ParamsE)
        .other          _ZN7cutlass13device_kernelINS_4gemm6kernel13GemmUniversalIN4cute5tupleIJiiiiEEENS1_10collective13CollectiveMmaINS1_35MainloopSm100TmaUmmaWarpSpecializedILi7ELi2ELi2ENS5_IJNS4_1CILi1EEESB_SB_EEEEENS5_IJNSA_ILi128EEENSA_ILi256EEENSA_ILi64EEEEEENS_12float_e4m3_tENS5_IJlSB_lEEESI_SJ_NS4_8TiledMMAINS4_8MMA_AtomIJNS4_10MMA_TraitsINS4_19SM100_MMA_F8F6F4_SSEJSI_SI_fSE_SF_NS4_17integral_constantINS4_4UMMA5MajorELSQ_0EEESR_NSO_INSP_7ScaleInELSS_0EEEST_EEEEEENS4_6LayoutISC_NS5_IJNSA_ILi0EEESX_SX_EEEEENS5_IJNS4_10UnderscoreES10_S10_EEEEENS4_13SM90_TMA_LOADENS4_14ComposedLayoutINS4_7SwizzleILi2ELi4ELi3EEENS4_18smem_ptr_flag_bitsILi8EEENSW_INS5_IJNSA_ILi8EEESG_EEENS5_IJSG_SB_EEEEEEEvNS4_8identityES13_S1D_vS1E_EENS_8epilogue10collective18CollectiveEpilogueINS1G_23Sm100TmaWarpSpecializedILi4ELi2ELi64ELb0ELb0EEEJSH_NS5_IJNSW_ISE_SB_EENSW_ISG_SB_EEEEESI_SJ_SI_SJ_NS1G_6fusion15FusionCallbacksIS1K_NS1O_13LinCombEltActINS1G_6thread4GELUESI_fSI_fLNS_15FloatRoundStyleE2EEESH_S1N_JEEENS4_5SM1004TMEM4LOAD26SM100_TMEM_LOAD_32dp32b64xES13_S1D_NS4_39AutoVectorizingCopyWithAssumedAlignmentILi128EEENS4_14SM90_TMA_STOREES1D_S21_S21_EEEvvEEEEvNT_6ParamsE,@"STO_CUDA_ENTRY STV_DEFAULT"
_ZN7cutlass13device_kernelINS_4gemm6kernel13GemmUniversalIN4cute5tupleIJiiiiEEENS1_10collective13CollectiveMmaINS1_35MainloopSm100TmaUmmaWarpSpecializedILi7ELi2ELi2ENS5_IJNS4_1CILi1EEESB_SB_EEEEENS5_IJNSA_ILi128EEENSA_ILi256EEENSA_ILi64EEEEEENS_12float_e4m3_tENS5_IJlSB_lEEESI_SJ_NS4_8TiledMMAINS4_8MMA_AtomIJNS4_10MMA_TraitsINS4_19SM100_MMA_F8F6F4_SSEJSI_SI_fSE_SF_NS4_17integral_constantINS4_4UMMA5MajorELSQ_0EEESR_NSO_INSP_7ScaleInELSS_0EEEST_EEEEEENS4_6LayoutISC_NS5_IJNSA_ILi0EEESX_SX_EEEEENS5_IJNS4_10UnderscoreES10_S10_EEEEENS4_13SM90_TMA_LOADENS4_14ComposedLayoutINS4_7SwizzleILi2ELi4ELi3EEENS4_18smem_ptr_flag_bitsILi8EEENSW_INS5_IJNSA_ILi8EEESG_EEENS5_IJSG_SB_EEEEEEEvNS4_8identityES13_S1D_vS1E_EENS_8epilogue10collective18CollectiveEpilogueINS1G_23Sm100TmaWarpSpecializedILi4ELi2ELi64ELb0ELb0EEEJSH_NS5_IJNSW_ISE_SB_EENSW_ISG_SB_EEEEESI_SJ_SI_SJ_NS1G_6fusion15FusionCallbacksIS1K_NS1O_13LinCombEltActINS1G_6thread4GELUESI_fSI_fLNS_15FloatRoundStyleE2EEESH_S1N_JEEENS4_5SM1004TMEM4LOAD26SM100_TMEM_LOAD_32dp32b64xES13_S1D_NS4_39AutoVectorizingCopyWithAssumedAlignmentILi128EEENS4_14SM90_TMA_STOREES1D_S21_S21_EEEvvEEEEvNT_6ParamsE:
[----:B------:R-:W1:Y:S01]  /*0000*/  LDC R1, c[0x0][0x37c] ;  /* 0x0000df00ff017b82 */ /* 0x000e620000000800 */
[----:B------:R-:W2:Y:S01]  /*0010*/  S2R R192, SR_TID.X ;  /* 0x0000000000c07919 */ /* 0x000ea20000002100 */
[----:B------:R-:W3:Y:S01]  /*0020*/  LDCU.64 UR6, c[0x0][0x890] ;  /* 0x00011200ff0677ac */ /* 0x000ee20008000a00 */
[----:B------:R-:W-:Y:S02]  /*0030*/  PRMT R174, RZ, 0x7610, R174 ;  /* 0x00007610ffae7816 */ /* 0x000fe400000000ae */
[----:B------:R-:W-:Y:S01]  /*0040*/  ELECT P5, URZ, PT ;  /* 0x0000000000ff782f */ /* 0x000fe200038a0000 */
[----:B------:R-:W4:Y:S01]  /*0050*/  LDCU.64 UR38, c[0x0][0x358] ;  /* 0x00006b00ff2677ac */ /* 0x000f220008000a00 */
[----:B---3--:R-:W-:-:S04]  /*0060*/  UISETP.NE.U32.AND UP2, UPT, UR6, URZ, UPT ;  /* 0x000000ff0600728c */ /* 0x008fc8000bf45070 */
[----:B------:R-:W-:Y:S01]  /*0070*/  UISETP.NE.AND.EX UP2, UPT, UR7, URZ, UPT, UP2 ;  /* 0x000000ff0700728c */ /* 0x000fe2000bf45320 */
[----:B--2---:R-:W-:-:S05]  /*0080*/  SHF.R.U32.HI R196, RZ, 0x5, R192 ;  /* 0x00000005ffc47819 */ /* 0x004fca00000116c0 */
[----:B------:R-:W2:Y:S02]  /*0090*/  SHFL.IDX PT, R0, R196, RZ, 0x1f ;  /* 0x00001fffc4007589 */ /* 0x000ea400000e0000 */
[----:B--2---:R-:W-:Y:S01]  /*00a0*/  R2UR UR8, R0 ;  /* 0x00000000000872ca */ /* 0x004fe200000e0000 */
[----:B-1--4-:R-:W-:Y:S05]  /*00b0*/  BRA.U UP2, `(.L_x_0) ;  /* 0x00000001022c7547 */ /* 0x012fea000b800000 */
[----:B------:R-:W1:Y:S02]  /*00c0*/  LDCU.64 UR4, c[0x0][0x888] ;  /* 0x00011100ff0477ac */ /* 0x000e640008000a00 */
[----:B-1----:R-:W-:-:S04]  /*00d0*/  UISETP.NE.U32.AND UP0, UPT, UR4, URZ, UPT ;  /* 0x000000ff0400728c */ /* 0x002fc8000bf05070 */
[----:B------:R-:W-:-:S09]  /*00e0*/  UISETP.NE.AND.EX UP0, UPT, UR5, URZ, UPT, UP0 ;  /* 0x000000ff0500728c */ /* 0x000fd2000bf05300 */
[----:B------:R-:W-:Y:S05]  /*00f0*/  BRA.U !UP0, `(.L_x_1) ;  /* 0x0000000108107547 */ /* 0x000fea000b800000 */
[----:B------:R-:W1:Y:S02]  /*0100*/  LDC.64 R2, c[0x0][0x888] ;  /* 0x00022200ff027b82 */ /* 0x000e640000000a00 */
[----:B-1----:R1:W5:Y:S01]  /*0110*/  LDG.E R143, desc[UR38][R2.64] ;  /* 0x00000026028f7981 */ /* 0x002362000c1e1900 */
[----:B------:R-:W-:Y:S01]  /*0120*/  HFMA2 R174, -RZ, RZ, 0, 5.9604644775390625e-08 ;  /* 0x00000001ffae7431 */ /* 0x000fe200000001ff */
[----:B------:R-:W-:Y:S05]  /*0130*/  BRA `(.L_x_0) ;  /* 0x00000000000c7947 */ /* 0x000fea0003800000 */
.L_x_1:
[----:B------:R-:W1:Y:S01]  /*0140*/  LDCU UR4, c[0x0][0x880] ;  /* 0x00011000ff0477ac */ /* 0x000e620008000800 */
[----:B------:R-:W-:Y:S01]  /*0150*/  HFMA2 R174, -RZ, RZ, 0, 5.9604644775390625e-08 ;  /* 0x00000001ffae7431 */ /* 0x000fe200000001ff */
[----:B-1----:R-:W-:-:S07]  /*0160*/  MOV R143, UR4 ;  /* 0x00000004008f7c02 */ /* 0x002fce0008000f00 */
.L_x_0:
[----:B------:R-:W2:Y:S02]  /*0170*/  LDCU.64 UR4, c[0x0][0x8b0] ;  /* 0x00011600ff0477ac */ /* 0x000ea40008000a00 */
[----:B--2---:R-:W-:-:S04]  /*0180*/  UISETP.NE.U32.AND UP0, UPT, UR4, URZ, UPT ;  /* 0x000000ff0400728c */ /* 0x004fc8000bf05070 */
[----:B------:R-:W-:-:S09]  /*0190*/  UISETP.NE.AND.EX UP0, UPT, UR5, URZ, UPT, UP0 ;  /* 0x000000ff0500728c */ /* 0x000fd2000bf05300 */
[----:B------:R-:W-:Y:S05]  /*01a0*/  BRA.U UP0, `(.L_x_2) ;  /* 0x0000000100247547 */ /* 0x000fea000b800000 */
[----:B------:R-:W2:Y:S02]  /*01b0*/  LDCU.64 UR4, c[0x0][0x8a8] ;  /* 0x00011500ff0477ac */ /* 0x000ea40008000a00 */
[----:B--2---:R-:W-:-:S04]  /*01c0*/  UISETP.NE.U32.AND UP0, UPT, UR4, URZ, UPT ;  /* 0x000000ff0400728c */ /* 0x004fc8000bf05070 */
[----:B------:R-:W-:-:S09]  /*01d0*/  UISETP.NE.AND.EX UP0, UPT, UR5, URZ, UPT, UP0 ;  /* 0x000000ff0500728c */ /* 0x000fd2000bf05300 */
[----:B------:R-:W-:Y:S05]  /*01e0*/  BRA.U !UP0, `(.L_x_3) ;  /* 0x00000001080c7547 */ /* 0x000fea000b800000 */
[----:B------:R-:W2:Y:S02]  /*01f0*/  LDC.64 R130, c[0x0][0x8a8] ;  /* 0x00022a00ff827b82 */ /* 0x000ea40000000a00 */
[----:B--2---:R2:W5:Y:S01]  /*0200*/  LDG.E R130, desc[UR38][R130.64] ;  /* 0x0000002682827981 */ /* 0x004562000c1e1900 */
[----:B------:R-:W-:Y:S05]  /*0210*/  BRA `(.L_x_2) ;  /* 0x0000000000087947 */ /* 0x000fea0003800000 */
.L_x_3:
[----:B------:R-:W2:Y:S02]  /*0220*/  LDCU UR4, c[0x0][0x8a0] ;  /* 0x00011400ff0477ac */ /* 0x000ea40008000800 */
[----:B--2---:R-:W-:Y:S02]  /*0230*/  MOV R130, UR4 ;  /* 0x0000000400827c02 */ /* 0x004fe40008000f00 */
.L_x_2:
[----:B------:R-:W-:Y:S01]  /*0240*/  IMAD.U32 R0, RZ, RZ, UR8 ;  /* 0x00000008ff007e24 */ /* 0x000fe2000f8e00ff */
[----:B------:R-:W-:Y:S04]  /*0250*/  BSSY.RECONVERGENT B0, `(.L_x_4) ;  /* 0x000000c000007945 */ /* 0x000fe80003800200 */
[C---:B------:R-:W-:Y:S02]  /*0260*/  ISETP.NE.OR P1, PT, R0.reuse, 0x1, !P5 ;  /* 0x000000010000780c */ /* 0x040fe40006f25670 */
[----:B------:R-:W-:-:S11]  /*0270*/  ISETP.NE.OR P0, PT, R0, 0x3, !P5 ;  /* 0x000000030000780c */ /* 0x000fd60006f05670 */
[----:B------:R-:W-:Y:S05]  /*0280*/  @P1 BRA `(.L_x_5) ;  /* 0x0000000000201947 */ /* 0x000fea0003800000 */
[----:B------:R-:W3:Y:S02]  /*0290*/  LDCU.64 UR4, c[0x0][0x348] ;  /* 0x00006900ff0477ac */ /* 0x000ee40008000a00 */
[----:B---3--:R-:W-:Y:S02]  /*02a0*/  UIADD3 UR10, UP1, UPT, UR4, 0x80, URZ ;  /* 0x00000080040a7890 */ /* 0x008fe4000ff3e0ff */
[----:B------:R-:W-:Y:S02]  /*02b0*/  UIADD3 UR4, UP0, UPT, UR4, 0x180, URZ ;  /* 0x0000018004047890 */ /* 0x000fe4000ff1e0ff */
[----:B------:R-:W-:Y:S02]  /*02c0*/  UIADD3.X UR11, UPT, UPT, URZ, UR5, URZ, UP1, !UPT ;  /* 0x00000005ff0b7290 */ /* 0x000fe40008ffe4ff */
[----:B------:R-:W-:-:S07]  /*02d0*/  UIADD3.X UR5, UPT, UPT, URZ, UR5, URZ, UP0, !UPT ;  /* 0x00000005ff057290 */ /* 0x000fce00087fe4ff */
[----:B------:R3:W-:Y:S02]  /*02e0*/  UTMACCTL.PF [UR10] ;  /* 0x000000000a0079b9 */ /* 0x0007e40008040000 */
[----:B------:R3:W-:Y:S02]  /*02f0*/  UTMACCTL.PF [UR4] ;  /* 0x00000000040079b9 */ /* 0x0007e40008040000 */
[----:B---3--:R-:W-:Y:S01]  /*0300*/  NOP ;  /* 0x0000000000007918 */ /* 0x008fe20000000000 */
.L_x_5:
[----:B------:R-:W-:Y:S05]  /*0310*/  BSYNC.RECONVERGENT B0 ;  /* 0x0000000000007941 */ /* 0x000fea0003800200 */
.L_x_4:
[----:B------:R-:W-:Y:S04]  /*0320*/  BSSY.RECONVERGENT B0, `(.L_x_6) ;  /* 0x000000a000007945 */ /* 0x000fe80003800200 */
        /* <DEDUP_REMOVED lines=9> */
.L_x_7:
[----:B------:R-:W-:Y:S05]  /*03c0*/  BSYNC.RECONVERGENT B0 ;  /* 0x0000000000007941 */ /* 0x000fea0003800200 */
.L_x_6:
[----:B------:R-:W3:Y:S01]  /*03d0*/  LDCU.64 UR4, c[0x0][0x888] ;  /* 0x00011100ff0477ac */ /* 0x000ee20008000a00 */
[----:B------:R-:W-:Y:S02]  /*03e0*/  UISETP.EQ.U32.AND UP0, UPT, UR6, URZ, UPT ;  /* 0x000000ff0600728c */ /* 0x000fe4000bf02070 */
[----:B------:R-:W-:Y:S02]  /*03f0*/  UPLOP3.LUT UP3, UPT, UPT, UPT, UPT, 0x40, 0x4 ;  /* 0x000000000004789c */ /* 0x000fe40003f6e870 */
[----:B---3--:R-:W-:-:S04]  /*0400*/  UISETP.NE.U32.AND UP1, UPT, UR4, URZ, UPT ;  /* 0x000000ff0400728c */ /* 0x008fc8000bf25070 */
[----:B------:R-:W-:-:S04]  /*0410*/  UISETP.NE.AND.EX UP1, UPT, UR5, URZ, UPT, UP1 ;  /* 0x000000ff0500728c */ /* 0x000fc8000bf25310 */
[----:B------:R-:W-:-:S04]  /*0420*/  UISETP.EQ.OR.EX UP4, UPT, UR7, URZ, !UP1, UP0 ;  /* 0x000000ff0700728c */ /* 0x000fc8000cf82700 */
[----:B------:R-:W-:-:S05]  /*0430*/  UP2UR UR44, UPR, URZ, 0x10 ;  /* 0x00000010ff2c7883 */ /* 0x000fca0008000000 */
[----:B------:R-:W-:Y:S07]  /*0440*/  BRA.U !UP4, `(.L_x_8) ;  /* 0x000000010c147547 */ /* 0x000fee000b800000 */
[----:B------:R-:W-:Y:S01]  /*0450*/  PLOP3.LUT P1, PT, PT, PT, UP2, 0x80, 0x8 ;  /* 0x000000000008781c */ /* 0x000fe20003f2f028 */
[----:B------:R-:W-:-:S12]  /*0460*/  UPLOP3.LUT UP3, UPT, UPT, UPT, UP1, 0x40, 0x4 ;  /* 0x000000000004789c */ /* 0x000fd80003f6e810 */
[----:B-----5:R-:W-:-:S13]  /*0470*/  @!P1 FSETP.EQ.AND P0, PT, R143, RZ, PT ;  /* 0x000000ff8f00920b */ /* 0x020fda0003f02000 */
[----:B------:R-:W-:Y:S01]  /*0480*/  @!P1 VOTEU.ANY UP0, P0 ;  /* 0x0000000000ff9886 */ /* 0x000fe20000000100 */
[----:B------:R-:W-:-:S11]  /*0490*/  @!UP2 UPLOP3.LUT UP3, UPT, UPT, UPT, UP0, 0x80, 0x8 ;  /* 0x000000000008a89c */ /* 0x000fd60003f6f000 */
.L_x_8:
[----:B-1----:R-:W1:Y:S01]  /*04a0*/  SHFL.IDX PT, R2, R196, RZ, 0x1f ;  /* 0x00001fffc4027589 */ /* 0x002e6200000e0000 */
[----:B------:R-:W-:-:S04]  /*04b0*/  UISETP.NE.AND UP0, UPT, UR8, 0x2, UPT ;  /* 0x000000020800788c */ /* 0x000fc8000bf05270 */
[----:B------:R-:W-:Y:S01]  /*04c0*/  USEL UR6, URZ, 0x1, UP0 ;  /* 0x00000001ff067887 */ /* 0x000fe20008000000 */
[----:B-1----:R-:W-:-:S13]  /*04d0*/  ISETP.NE.AND P0, PT, R2, RZ, PT ;  /* 0x000000ff0200720c */ /* 0x002fda0003f05270 */
[----:B------:R-:W-:Y:S05]  /*04e0*/  @P0 BRA `(.L_x_9) ;  /* 0x0000000000600947 */ /* 0x000fea0003800000 */
[----:B------:R-:W1:Y:S01]  /*04f0*/  S2UR UR5, SR_CgaCtaId ;  /* 0x00000000000579c3 */ /* 0x000e620000008800 */
[----:B------:R-:W-:Y:S01]  /*0500*/  UMOV UR7, 0x400 ;  /* 0x0000040000077882 */ /* 0x000fe20000000000 */
[----:B------:R-:W-:Y:S01]  /*0510*/  UMOV UR4, 0x1 ;  /* 0x0000000100047882 */ /* 0x000fe20000000000 */
[----:B------:R-:W-:Y:S01]  /*0520*/  ELECT P0, URZ, PT ;  /* 0x0000000000ff782f */ /* 0x000fe20003800000 */
[----:B------:R-:W-:-:S04]  /*0530*/  UIADD3 UR10, UPT, UPT, -UR4, 0x100000, URZ ;  /* 0x00100000040a7890 */ /* 0x000fc8000fffe1ff */
[----:B------:R-:W-:Y:S02]  /*0540*/  USHF.L.U32 UR11, UR10, 0xb, URZ ;  /* 0x0000000b0a0b7899 */ /* 0x000fe400080006ff */
[----:B------:R-:W-:Y:S02]  /*0550*/  USHF.L.U32 UR10, UR10, 0x1, URZ ;  /* 0x000000010a0a7899 */ /* 0x000fe400080006ff */
[----:B-1----:R-:W-:Y:S01]  /*0560*/  ULEA UR5, UR5, UR7, 0x18 ;  /* 0x0000000705057291 */ /* 0x002fe2000f8ec0ff */
[----:B------:R-:W1:Y:S11]  /*0570*/  FENCE.VIEW.ASYNC.S ;  /* 0x00000000000073c6 */ /* 0x000e760000000000 */
[----:B-1----:R1:W3:Y:S01]  /*0580*/  SYNCS.EXCH.64 URZ, [UR5], UR10 ;  /* 0x0000000a05ff75b2 */ /* 0x0022e20008000100 */
[----:B------:R1:W4:Y:S01]  /*0590*/  SYNCS.EXCH.64 URZ, [UR5+0x38], UR10 ;  /* 0x0000380a05ff75b2 */ /* 0x0003220008000100 */
[----:B------:R1:W1:Y:S01]  /*05a0*/  SYNCS.EXCH.64 URZ, [UR5+0x8], UR10 ;  /* 0x0000080a05ff75b2 */ /* 0x0002620008000100 */
        /* <DEDUP_REMOVED lines=11> */
[----:B------:R-:W-:Y:S01]  /*0660*/  NOP ;  /* 0x0000000000007918 */ /* 0x000fe20000000000 */
.L_x_9:
[----:B------:R-:W2:Y:S01]  /*0670*/  SHFL.IDX PT, R2, R196, RZ, 0x1f ;  /* 0x00001fffc4027589 */ /* 0x000ea200000e0000 */
[----:B------:R-:W-:Y:S01]  /*0680*/  NOP ;  /* 0x0000000000007918 */ /* 0x000fe20000000000 */
[----:B--2---:R-:W-:-:S13]  /*0690*/  ISETP.NE.AND P0, PT, R2, 0x1, PT ;  /* 0x000000010200780c */ /* 0x004fda0003f05270 */
[----:B------:R-:W-:Y:S05]  /*06a0*/  @P0 BRA `(.L_x_10) ;  /* 0x0000000000580947 */ /* 0x000fea0003800000 */
[----:B------:R-:W2:Y:S01]  /*06b0*/  S2UR UR7, SR_CgaCtaId ;  /* 0x00000000000779c3 */ /* 0x000ea20000008800 */
[----:B------:R-:W-:Y:S01]  /*06c0*/  UMOV UR9, 0x400 ;  /* 0x0000040000097882 */ /* 0x000fe20000000000 */
[----:B-1----:R-:W-:Y:S01]  /*06d0*/  UMOV UR5, 0x20 ;  /* 0x0000002000057882 */ /* 0x002fe20000000000 */
[----:B------:R-:W-:Y:S01]  /*06e0*/  UMOV UR4, 0x80 ;  /* 0x0000008000047882 */ /* 0x000fe20000000000 */
[----:B------:R-:W-:-:S04]  /*06f0*/  UIADD3 UR10, UPT, UPT, -UR5, 0x100000, URZ ;  /* 0x00100000050a7890 */ /* 0x000fc8000fffe1ff */
[----:B------:R-:W-:Y:S02]  /*0700*/  USHF.L.U32 UR11, UR10, 0xb, URZ ;  /* 0x0000000b0a0b7899 */ /* 0x000fe400080006ff */
[----:B------:R-:W-:Y:S02]  /*0710*/  USHF.L.U32 UR10, UR10, 0x1, URZ ;  /* 0x000000010a0a7899 */ /* 0x000fe400080006ff */
[----:B------:R-:W-:-:S04]  /*0720*/  UIADD3 UR4, UPT, UPT, -UR4, 0x100000, URZ ;  /* 0x0010000004047890 */ /* 0x000fc8000fffe1ff */
[----:B------:R-:W-:Y:S02]  /*0730*/  USHF.L.U32 UR5, UR4, 0xb, URZ ;  /* 0x0000000b04057899 */ /* 0x000fe400080006ff */
[----:B------:R-:W-:Y:S01]  /*0740*/  USHF.L.U32 UR4, UR4, 0x1, URZ ;  /* 0x0000000104047899 */ /* 0x000fe200080006ff */
[----:B------:R-:W-:Y:S01]  /*0750*/  ELECT P0, URZ, PT ;  /* 0x0000000000ff782f */ /* 0x000fe20003800000 */
[----:B--2---:R-:W-:Y:S01]  /*0760*/  ULEA UR7, UR7, UR9, 0x18 ;  /* 0x0000000907077291 */ /* 0x004fe2000f8ec0ff */
[----:B------:R-:W1:Y:S11]  /*0770*/  FENCE.VIEW.ASYNC.S ;  /* 0x00000000000073c6 */ /* 0x000e760000000000 */
[----:B-1----:R2:W1:Y:S01]  /*0780*/  SYNCS.EXCH.64 URZ, [UR7+0x70], UR10 ;  /* 0x0000700a07ff75b2 */ /* 0x0024620008000100 */
[----:B------:R2:W1:Y:S01]  /*0790*/  SYNCS.EXCH.64 URZ, [UR7+0x90], UR4 ;  /* 0x0000900407ff75b2 */ /* 0x0004620008000100 */
[----:B------:R2:W1:Y:S01]  /*07a0*/  SYNCS.EXCH.64 URZ, [UR7+0x78], UR10 ;  /* 0x0000780a07ff75b2 */ /* 0x0004620008000100 */
[----:B------:R2:W1:Y:S01]  /*07b0*/  SYNCS.EXCH.64 URZ, [UR7+0x98], UR4 ;  /* 0x0000980407ff75b2 */ /* 0x0004620008000100 */
[----:B------:R2:W1:Y:S01]  /*07c0*/  SYNCS.EXCH.64 URZ, [UR7+0x80], UR10 ;  /* 0x0000800a07ff75b2 */ /* 0x0004620008000100 */
[----:B------:R2:W1:Y:S01]  /*07d0*/  SYNCS.EXCH.64 URZ, [UR7+0xa0], UR4 ;  /* 0x0000a00407ff75b2 */ /* 0x0004620008000100 */
[----:B------:R2:W1:Y:S01]  /*07e0*/  SYNCS.EXCH.64 URZ, [UR7+0x88], UR10 ;  /* 0x0000880a07ff75b2 */ /* 0x0004620008000100 */
[----:B------:R2:W1:Y:S02]  /*07f0*/  SYNCS.EXCH.64 URZ, [UR7+0xa8], UR4 ;  /* 0x0000a80407ff75b2 */ /* 0x0004640008000100 */
[----:B--2---:R-:W-:Y:S01]  /*0800*/  NOP ;  /* 0x0000000000007918 */ /* 0x004fe20000000000 */
.L_x_10:
[----:B------:R-:W2:Y:S01]  /*0810*/  SHFL.IDX PT, R2, R196, RZ, 0x1f ;  /* 0x00001fffc4027589 */ /* 0x000ea200000e0000 */
[----:B------:R-:W-:Y:S01]  /*0820*/  NOP ;  /* 0x0000000000007918 */ /* 0x000fe20000000000 */
[----:B--2---:R-:W-:-:S13]  /*0830*/  ISETP.NE.AND P0, PT, R2, 0x3, PT ;  /* 0x000000030200780c */ /* 0x004fda0003f05270 */
[----:B------:R-:W-:Y:S05]  /*0840*/  @P0 BRA `(.L_x_11) ;  /* 0x0000000000300947 */ /* 0x000fea0003800000 */
[----:B-1----:R-:W1:Y:S01]  /*0850*/  S2UR UR5, SR_CgaCtaId ;  /* 0x00000000000579c3 */ /* 0x002e620000008800 */
        /* <DEDUP_REMOVED lines=8> */
[----:B-1----:R2:W1:Y:S01]  /*08e0*/  SYNCS.EXCH.64 URZ, [UR5+0xb0], UR10 ;  /* 0x0000b00a05ff75b2 */ /* 0x0024620008000100 */
[----:B------:R2:W1:Y:S02]  /*08f0*/  SYNCS.EXCH.64 URZ, [UR5+0xb8], UR10 ;  /* 0x0000b80a05ff75b2 */ /* 0x0004640008000100 */
[----:B--2---:R-:W-:Y:S01]  /*0900*/  NOP ;  /* 0x0000000000007918 */ /* 0x004fe20000000000 */
.L_x_11:
[----:B------:R-:W2:Y:S01]  /*0910*/  SHFL.IDX PT, R2, R196, RZ, 0x1f ;  /* 0x00001fffc4027589 */ /* 0x000ea200000e0000 */
[----:B------:R-:W-:Y:S01]  /*0920*/  NOP ;  /* 0x0000000000007918 */ /* 0x000fe20000000000 */
[----:B--2---:R-:W-:-:S13]  /*0930*/  ISETP.NE.AND P0, PT, R2, 0x4, PT ;  /* 0x000000040200780c */ /* 0x004fda0003f05270 */
[----:B------:R-:W-:Y:S05]  /*0940*/  @P0 BRA `(.L_x_12) ;  /* 0x00000000004c0947 */ /* 0x000fea0003800000 */
[----:B-1----:R-:W1:Y:S01]  /*0950*/  S2UR UR5, SR_CgaCtaId ;  /* 0x00000000000579c3 */ /* 0x002e620000008800 */
[----:B------:R-:W-:Y:S01]  /*0960*/  UMOV UR9, 0xe0 ;  /* 0x000000e000097882 */ /* 0x000fe20000000000 */
[----:B------:R-:W-:Y:S01]  /*0970*/  UMOV UR7, 0x400 ;  /* 0x0000040000077882 */ /* 0x000fe20000000000 */
[----:B------:R-:W-:Y:S01]  /*0980*/  USEL UR9, UR9, 0x100, UP3 ;  /* 0x0000010009097887 */ /* 0x000fe20009800000 */
[----:B------:R-:W-:Y:S01]  /*0990*/  UMOV UR4, 0x1 ;  /* 0x0000000100047882 */ /* 0x000fe20000000000 */
[----:B------:R-:W-:Y:S01]  /*09a0*/  ELECT P0, URZ, PT ;  /* 0x0000000000ff782f */ /* 0x000fe20003800000 */
[----:B------:R-:W-:-:S04]  /*09b0*/  UIADD3 UR10, UPT, UPT, -UR4, 0x100000, URZ ;  /* 0x00100000040a7890 */ /* 0x000fc8000fffe1ff */
[----:B------:R-:W-:Y:S02]  /*09c0*/  USHF.L.U32 UR11, UR10, 0xb, URZ ;  /* 0x0000000b0a0b7899 */ /* 0x000fe400080006ff */
[----:B------:R-:W-:Y:S02]  /*09d0*/  USHF.L.U32 UR10, UR10, 0x1, URZ ;  /* 0x000000010a0a7899 */ /* 0x000fe400080006ff */
[----:B------:R-:W-:-:S04]  /*09e0*/  UIADD3 UR12, UPT, UPT, -UR9, 0x100000, URZ ;  /* 0x00100000090c7890 */ /* 0x000fc8000fffe1ff */
[----:B------:R-:W-:Y:S02]  /*09f0*/  USHF.L.U32 UR13, UR12, 0xb, URZ ;  /* 0x0000000b0c0d7899 */ /* 0x000fe400080006ff */
[----:B------:R-:W-:Y:S02]  /*0a00*/  USHF.L.U32 UR12, UR12, 0x1, URZ ;  /* 0x000000010c0c7899 */ /* 0x000fe400080006ff */
[----:B-1----:R-:W-:Y:S01]  /*0a10*/  ULEA UR5, UR5, UR7, 0x18 ;  /* 0x0000000705057291 */ /* 0x002fe2000f8ec0ff */
[----:B------:R-:W1:Y:S11]  /*0a20*/  FENCE.VIEW.ASYNC.S ;  /* 0x00000000000073c6 */ /* 0x000e760000000000 */
[----:B-1----:R2:W1:Y:S01]  /*0a30*/  SYNCS.EXCH.64 URZ, [UR5+0xc0], UR10 ;  /* 0x0000c00a05ff75b2 */ /* 0x0024620008000100 */
[----:B------:R2:W1:Y:S01]  /*0a40*/  SYNCS.EXCH.64 URZ, [UR5+0xd0], UR12 ;  /* 0x0000d00c05ff75b2 */ /* 0x0004620008000100 */
[----:B------:R2:W1:Y:S01]  /*0a50*/  SYNCS.EXCH.64 URZ, [UR5+0xc8], UR10 ;  /* 0x0000c80a05ff75b2 */ /* 0x0004620008000100 */
[----:B------:R2:W1:Y:S02]  /*0a60*/  SYNCS.EXCH.64 URZ, [UR5+0xd8], UR12 ;  /* 0x0000d80c05ff75b2 */ /* 0x0004640008000100 */
[----:B--2---:R-:W-:Y:S01]  /*0a70*/  NOP ;  /* 0x0000000000007918 */ /* 0x004fe20000000000 */
.L_x_12:
        /* <DEDUP_REMOVED lines=20> */
[----:B------:R2:W1:Y:S02]  /*0bc0*/  SYNCS.EXCH.64 URZ, [UR7+0xf8], UR4 ;  /* 0x0000f80407ff75b2 */ /* 0x0004640008000100 */
[----:B--2---:R-:W-:Y:S01]  /*0bd0*/  NOP ;  /* 0x0000000000007918 */ /* 0x004fe20000000000 */
.L_x_13:
        /* <DEDUP_REMOVED lines=18> */
.L_x_14:
[----:B-1----:R-:W1:Y:S01]  /*0d00*/  S2UR UR5, SR_CTAID.X ;  /* 0x00000000000579c3 */ /* 0x002e620000002500 */
[----:B------:R-:W-:-:S05]  /*0d10*/  CS2R.32 R173, SR_CgaSize ;  /* 0x0000000000ad7805 */ /* 0x000fca0000008a00 */
[----:B------:R-:W-:-:S05]  /*0d20*/  IMAD R173, R173, -0xa0, RZ ;  /* 0xffffff60adad7824 */ /* 0x000fca00078e02ff */
[----:B------:R-:W-:-:S14]  /*0d30*/  R2UR UR9, R173 ;  /* 0x00000000ad0972ca */ /* 0x000fdc00000e0000 */
[----:B------:R-:W2:Y:S01]  /*0d40*/  LDCU UR9, c[0x0][UR9+0x2b0] ;  /* 0x00005600090977ac */ /* 0x000ea20008000800 */
[----:B------:R-:W-:Y:S01]  /*0d50*/  NOP ;  /* 0x0000000000007918 */ /* 0x000fe20000000000 */
[----:B------:R-:W-:-:S05]  /*0d60*/  CS2R.32 R173, SR_CgaSize ;  /* 0x0000000000ad7805 */ /* 0x000fca0000008a00 */
[----:B------:R-:W-:-:S05]  /*0d70*/  IMAD R173, R173, -0xa0, RZ ;  /* 0xffffff60adad7824 */ /* 0x000fca00078e02ff */
[----:B------:R-:W-:-:S14]  /*0d80*/  R2UR UR7, R173 ;  /* 0x00000000ad0772ca */ /* 0x000fdc00000e0000 */
[----:B------:R-:W3:Y:S01]  /*0d90*/  LDCU UR7, c[0x0][UR7+0x2b4] ;  /* 0x00005680070777ac */ /* 0x000ee20008000800 */
[----:B------:R-:W4:Y:S08]  /*0da0*/  S2UR UR4, SR_CTAID.Y ;  /* 0x00000000000479c3 */ /* 0x000f300000002600 */
[----:B------:R-:W3:Y:S01]  /*0db0*/  LDC R9, c[0x0][0xb24] ;  /* 0x0002c900ff097b82 */ /* 0x000ee20000000800 */
[----:B-1----:R-:W-:-:S02]  /*0dc0*/  I2FP.F32.U32 R5, UR5 ;  /* 0x0000000500057c45 */ /* 0x002fc40008201000 */
[----:B------:R-:W-:-:S05]  /*0dd0*/  CS2R.32 R3, SR_CgaSize ;  /* 0x0000000000037805 */ /* 0x000fca0000008a00 */
[----:B------:R-:W-:-:S06]  /*0de0*/  IMAD R3, R3, -0xa0, RZ ;  /* 0xffffff6003037824 */ /* 0x000fcc00078e02ff */
[----:B------:R-:W1:Y:S01]  /*0df0*/  LDC R3, c[0x0][R3+0x2a0] ;  /* 0x0000a80003037b82 */ /* 0x000e620000000800 */
[----:B------:R-:W-:Y:S01]  /*0e00*/  MOV R19, UR5 ;  /* 0x0000000500137c02 */ /* 0x000fe20008000f00 */
[----:B--2---:R-:W-:Y:S01]  /*0e10*/  FMUL R5, R5, UR9 ;  /* 0x0000000905057c20 */ /* 0x004fe20008400000 */
[----:B----4-:R-:W-:Y:S02]  /*0e20*/  I2FP.F32.U32 R4, UR4 ;  /* 0x0000000400047c45 */ /* 0x010fe40008201000 */
[----:B------:R-:W-:-:S05]  /*0e30*/  CS2R.32 R2, SR_CgaSize ;  /* 0x0000000000027805 */ /* 0x000fca0000008a00 */
[----:B------:R-:W-:-:S06]  /*0e40*/  IMAD R2, R2, -0xa0, RZ ;  /* 0xffffff6002027824 */ /* 0x000fcc00078e02ff */
[----:B------:R-:W2:Y:S01]  /*0e50*/  LDC R2, c[0x0][R2+0x2a4] ;  /* 0x0000a90002027b82 */ /* 0x000ea20000000800 */
[----:B------:R-:W4:Y:S01]  /*0e60*/  F2I.U32.TRUNC.NTZ R172, R5 ;  /* 0x0000000500ac7305 */ /* 0x000f22000020f000 */
[----:B------:R-:W-:Y:S01]  /*0e70*/  MOV R18, UR4 ;  /* 0x0000000400127c02 */ /* 0x000fe20008000f00 */
[----:B---3--:R-:W-:-:S05]  /*0e80*/  FMUL R4, R4, UR7 ;  /* 0x0000000704047c20 */ /* 0x008fca0008400000 */
[----:B------:R-:W-:Y:S01]  /*0e90*/  BAR.SYNC.DEFER_BLOCKING 0x0 ;  /* 0x0000000000007b1d */ /* 0x000fe20000010000 */
[----:B------:R-:W-:-:S05]  /*0ea0*/  ISETP.GE.AND P0, PT, R9, 0x1, PT ;  /* 0x000000010900780c */ /* 0x000fca0003f06270 */
[----:B------:R-:W3:Y:S02]  /*0eb0*/  F2I.U32.TRUNC.NTZ R173, R4 ;  /* 0x0000000400ad7305 */ /* 0x000ee4000020f000 */
[----:B------:R-:W2:Y:S01]  /*0ec0*/  S2UR UR36, SR_CTAID.Z ;  /* 0x00000000002479c3 */ /* 0x000ea20000002700 */
[----:B----4-:R-:W-:-:S05]  /*0ed0*/  IADD3 R172, PT, PT, -R172, RZ, RZ ;  /* 0x000000ffacac7210 */ /* 0x010fca0007ffe1ff */
[----:B-1----:R-:W-:Y:S01]  /*0ee0*/  IMAD R172, R3, R172, UR5 ;  /* 0x0000000503ac7e24 */ /* 0x002fe2000f8e02ac */
[----:B---3--:R-:W-:-:S05]  /*0ef0*/  IADD3 R173, PT, PT, -R173, RZ, RZ ;  /* 0x000000ffadad7210 */ /* 0x008fca0007ffe1ff */
[----:B--2---:R-:W-:Y:S01]  /*0f00*/  IMAD R173, R2, R173, UR4 ;  /* 0x0000000402ad7e24 */ /* 0x004fe2000f8e02ad */
[----:B------:R-:W-:Y:S06]  /*0f10*/  @!P0 BRA `(.L_x_15) ;  /* 0x0000000000b88947 */ /* 0x000fec0003800000 */
[----:B------:R-:W1:Y:S01]  /*0f20*/  LDC.64 R4, c[0x0][0xb18] ;  /* 0x0002c600ff047b82 */ /* 0x000e620000000a00 */
[----:B------:R-:W-:-:S07]  /*0f30*/  ISETP.NE.AND P0, PT, R9, 0x1, PT ;  /* 0x000000010900780c */ /* 0x000fce0003f05270 */
[----:B------:R-:W2:Y:S08]  /*0f40*/  LDC R10, c[0x0][0xb0c] ;  /* 0x0002c300ff0a7b82 */ /* 0x000eb00000000800 */
[----:B------:R-:W3:Y:S08]  /*0f50*/  LDC R11, c[0x0][0x370] ;  /* 0x0000dc00ff0b7b82 */ /* 0x000ef00000000800 */
[----:B------:R-:W4:Y:S01]  /*0f60*/  LDC R12, c[0x0][0x374] ;  /* 0x0000dd00ff0c7b82 */ /* 0x000f220000000800 */
[----:B-1----:R-:W-:-:S07]  /*0f70*/  ISETP.NE.AND P1, PT, R4, 0x1, PT ;  /* 0x000000010400780c */ /* 0x002fce0003f25270 */
[----:B------:R-:W3:Y:S01]  /*0f80*/  LDC.64 R6, c[0x0][0xb10] ;  /* 0x0002c400ff067b82 */ /* 0x000ee20000000a00 */
[----:B--2---:R-:W-:-:S07]  /*0f90*/  ISETP.NE.AND P2, PT, R10, 0x1, PT ;  /* 0x000000010a00780c */ /* 0x004fce0003f45270 */
[----:B------:R-:W1:Y:S08]  /*0fa0*/  LDC R8, c[0x0][0xb20] ;  /* 0x0002c800ff087b82 */ /* 0x000e700000000800 */
[----:B------:R-:W2:Y:S01]  /*0fb0*/  LDC.64 R2, c[0x0][0xb28] ;  /* 0x0002ca00ff027b82 */ /* 0x000ea20000000a00 */
[----:B----4-:R-:W-:-:S04]  /*0fc0*/  IMAD.HI.U32 R13, R12, R5, RZ ;  /* 0x000000050c0d7227 */ /* 0x010fc800078e00ff */
[----:B------:R-:W-:-:S04]  /*0fd0*/  IMAD.HI.U32 R5, R18, R5, RZ ;  /* 0x0000000512057227 */ /* 0x000fc800078e00ff */
[----:B---3--:R-:W-:-:S04]  /*0fe0*/  IMAD.HI.U32 R14, R11, R6, RZ ;  /* 0x000000060b0e7227 */ /* 0x008fc800078e00ff */
[C---:B------:R-:W-:Y:S01]  /*0ff0*/  IMAD.HI.U32 R16, R19.reuse, R6, RZ ;  /* 0x0000000613107227 */ /* 0x040fe200078e00ff */
[-C--:B------:R-:W-:Y:S02]  /*1000*/  @P2 SHF.R.U32.HI R11, RZ, R7.reuse, R14 ;  /* 0x00000007ff0b2219 */ /* 0x080fe4000001160e */
[-C--:B-1----:R-:W-:Y:S02]  /*1010*/  @P1 SHF.R.U32.HI R12, RZ, R8.reuse, R13 ;  /* 0x00000008ff0c1219 */ /* 0x082fe4000001160d */
[----:B------:R-:W-:Y:S02]  /*1020*/  SHF.R.U32.HI R5, RZ, R8, R5 ;  /* 0x00000008ff057219 */ /* 0x000fe40000011605 */
[----:B------:R-:W-:Y:S02]  /*1030*/  SHF.R.U32.HI R16, RZ, R7, R16 ;  /* 0x00000007ff107219 */ /* 0x000fe40000011610 */
[----:B------:R-:W-:Y:S01]  /*1040*/  SEL R5, R18, R5, !P1 ;  /* 0x0000000512057207 */ /* 0x000fe20004800000 */
[----:B--2---:R-:W-:Y:S01]  /*1050*/  IMAD.HI.U32 R14, R12, R2, RZ ;  /* 0x000000020c0e7227 */ /* 0x004fe200078e00ff */
[----:B------:R-:W-:-:S02]  /*1060*/  SEL R7, R19, R16, !P2 ;  /* 0x0000001013077207 */ /* 0x000fc40005000000 */
[----:B------:R-:W-:Y:S01]  /*1070*/  IADD3 R13, PT, PT, -R5, RZ, RZ ;  /* 0x000000ff050d7210 */ /* 0x000fe20007ffe1ff */
[----:B------:R-:W-:Y:S01]  /*1080*/  IMAD.HI.U32 R6, R11, R2, RZ ;  /* 0x000000020b067227 */ /* 0x000fe200078e00ff */
[----:B------:R-:W-:-:S03]  /*1090*/  @P0 SHF.R.U32.HI R12, RZ, R3, R14 ;  /* 0x00000003ff0c0219 */ /* 0x000fc6000001160e */
[----:B------:R-:W-:Y:S01]  /*10a0*/  IMAD R13, R4, R13, R18 ;  /* 0x0000000d040d7224 */ /* 0x000fe200078e0212 */
[----:B------:R-:W-:Y:S01]  /*10b0*/  @P0 SHF.R.U32.HI R11, RZ, R3, R6 ;  /* 0x00000003ff0b0219 */ /* 0x000fe20000011606 */
[----:B------:R-:W-:-:S04]  /*10c0*/  IMAD R12, R12, R9, RZ ;  /* 0x000000090c0c7224 */ /* 0x000fc800078e02ff */
[----:B------:R-:W-:Y:S01]  /*10d0*/  IMAD R6, R11, R9, RZ ;  /* 0x000000090b067224 */ /* 0x000fe200078e02ff */
[----:B------:R-:W-:-:S04]  /*10e0*/  ISETP.GE.AND P1, PT, R5, R12, PT ;  /* 0x0000000c0500720c */ /* 0x000fc80003f26270 */
[----:B------:R-:W-:Y:S01]  /*10f0*/  ISETP.GE.OR P1, PT, R7, R6, P1 ;  /* 0x000000060700720c */ /* 0x000fe20000f26670 */
[----:B------:R-:W-:-:S05]  /*1100*/  IMAD.HI.U32 R6, R5, R2, RZ ;  /* 0x0000000205067227 */ /* 0x000fca00078e00ff */
[----:B------:R-:W-:-:S04]  /*1110*/  SHF.R.U32.HI R6, RZ, R3, R6 ;  /* 0x00000003ff067219 */ /* 0x000fc80000011606 */
[----:B------:R-:W-:-:S03]  /*1120*/  SEL R6, R5, R6, !P0 ;  /* 0x0000000605067207 */ /* 0x000fc60004000000 */
[----:B------:R-:W-:Y:S01]  /*1130*/  @!P1 IMAD.HI.U32 R8, R7, R2, RZ ;  /* 0x0000000207089227 */ /* 0x000fe200078e00ff */
[----:B------:R-:W-:-:S04]  /*1140*/  IADD3 R2, PT, PT, -R6, RZ, RZ ;  /* 0x000000ff06027210 */ /* 0x000fc80007ffe1ff */
[----:B------:R-:W-:Y:S01]  /*1150*/  @!P1 SHF.R.U32.HI R8, RZ, R3, R8 ;  /* 0x00000003ff089219 */ /* 0x000fe20000011608 */
[----:B------:R-:W-:-:S03]  /*1160*/  IMAD R2, R9, R2, R5 ;  /* 0x0000000209027224 */ /* 0x000fc600078e0205 */
[----:B------:R-:W-:-:S05]  /*1170*/  @!P1 SEL R3, R7, R8, !P0 ;  /* 0x0000000807039207 */ /* 0x000fca0004000000 */
[--C-:B------:R-:W-:Y:S02]  /*1180*/  @!P1 IMAD.IADD R6, R6, 0x1, -R3.reuse ;  /* 0x0000000106069824 */ /* 0x100fe400078e0a03 */
[----:B------:R-:W-:Y:S01]  /*1190*/  @!P1 IMAD R3, R2, R11, R3 ;  /* 0x0000000b02039224 */ /* 0x000fe200078e0203 */
[----:B------:R-:W-:Y:S01]  /*11a0*/  IADD3 R2, PT, PT, -R7, RZ, RZ ;  /* 0x000000ff07027210 */ /* 0x000fe20007ffe1ff */
[----:B------:R-:W-:Y:S02]  /*11b0*/  @!P1 IMAD R5, R6, R9, R7 ;  /* 0x0000000906059224 */ /* 0x000fe400078e0207 */
[----:B------:R-:W-:Y:S02]  /*11c0*/  @!P1 IMAD.MOV.U32 R7, RZ, RZ, R3 ;  /* 0x000000ffff079224 */ /* 0x000fe400078e0003 */
[----:B------:R-:W-:Y:S02]  /*11d0*/  IMAD R2, R10, R2, R19 ;  /* 0x000000020a027224 */ /* 0x000fe400078e0213 */
[----:B------:R-:W-:-:S02]  /*11e0*/  IMAD R18, R5, R4, R13 ;  /* 0x0000000405127224 */ /* 0x000fc400078e020d */
[----:B------:R-:W-:Y:S02]  /*11f0*/  IMAD R19, R7, R10, R2 ;  /* 0x0000000a07137224 */ /* 0x000fe400078e0202 */
.L_x_15:
[----:B------:R-:W1:Y:S01]  /*1200*/  LDCU UR4, c[0x0][0xb30] ;  /* 0x00016600ff0477ac */ /* 0x000e620008000800 */
[----:B------:R-:W2:Y:S08]  /*1210*/  S2UR UR37, SR_CgaCtaId ;  /* 0x00000000002579c3 */ /* 0x000eb00000008800 */
[----:B------:R-:W3:Y:S01]  /*1220*/  LDC R124, c[0x0][0xb24] ;  /* 0x0002c900ff7c7b82 */ /* 0x000ee20000000800 */
[----:B-1----:R-:W-:-:S09]  /*1230*/  UISETP.NE.AND UP0, UPT, UR4, 0x1, UPT ;  /* 0x000000010400788c */ /* 0x002fd2000bf05270 */
[----:B--2---:R-:W-:Y:S05]  /*1240*/  BRA.U UP0, `(.L_x_16) ;  /* 0x0000000100407547 */ /* 0x004fea000b800000 */
[----:B------:R-:W1:Y:S08]  /*1250*/  LDC.64 R4, c[0x0][0xb10] ;  /* 0x0002c400ff047b82 */ /* 0x000e700000000a00 */
[----:B------:R-:W2:Y:S08]  /*1260*/  LDC.64 R2, c[0x0][0xb18] ;  /* 0x0002c600ff027b82 */ /* 0x000eb00000000a00 */
[----:B------:R-:W4:Y:S08]  /*1270*/  LDC R6, c[0x0][0xb20] ;  /* 0x0002c800ff067b82 */ /* 0x000f300000000800 */
[----:B------:R-:W3:Y:S01]  /*1280*/  LDC R8, c[0x0][0xb0c] ;  /* 0x0002c300ff087b82 */ /* 0x000ee20000000800 */
[----:B-1----:R-:W-:-:S05]  /*1290*/  IMAD.HI.U32 R4, R19, R4, RZ ;  /* 0x0000000413047227 */ /* 0x002fca00078e00ff */
[----:B------:R-:W-:Y:S01]  /*12a0*/  SHF.R.U32.HI R4, RZ, R5, R4 ;  /* 0x00000005ff047219 */ /* 0x000fe20000011604 */
[----:B--2---:R-:W-:Y:S01]  /*12b0*/  IMAD.HI.U32 R3, R18, R3, RZ ;  /* 0x0000000312037227 */ /* 0x004fe200078e00ff */
[----:B------:R-:W-:-:S04]  /*12c0*/  ISETP.NE.AND P0, PT, R2, 0x1, PT ;  /* 0x000000010200780c */ /* 0x000fc80003f05270 */
[----:B----4-:R-:W-:-:S04]  /*12d0*/  SHF.R.U32.HI R3, RZ, R6, R3 ;  /* 0x00000006ff037219 */ /* 0x010fc80000011603 */
[----:B------:R-:W-:Y:S02]  /*12e0*/  SEL R3, R18, R3, !P0 ;  /* 0x0000000312037207 */ /* 0x000fe40004000000 */
[----:B---3--:R-:W-:-:S04]  /*12f0*/  ISETP.NE.AND P1, PT, R8, 0x1, PT ;  /* 0x000000010800780c */ /* 0x008fc80003f25270 */
[----:B------:R-:W-:-:S05]  /*1300*/  SEL R4, R19, R4, !P1 ;  /* 0x0000000413047207 */ /* 0x000fca0004800000 */
[----:B------:R-:W-:Y:S02]  /*1310*/  IMAD.IADD R5, R3, 0x1, -R4 ;  /* 0x0000000103057824 */ /* 0x000fe400078e0a04 */
[----:B------:R-:W-:Y:S02]  /*1320*/  IMAD.IADD R3, R4, 0x1, -R3 ;  /* 0x0000000104037824 */ /* 0x000fe400078e0a03 */
[----:B------:R-:W-:Y:S02]  /*1330*/  IMAD R19, R5, R8, R19 ;  /* 0x0000000805137224 */ /* 0x000fe400078e0213 */
[----:B------:R-:W-:-:S07]  /*1340*/  IMAD R18, R3, R2, R18 ;  /* 0x0000000203127224 */ /* 0x000fce00078e0212 */
.L_x_16:
[----:B------:R-:W-:Y:S01]  /*1350*/  BAR.SYNC.DEFER_BLOCKING 0x0 ;  /* 0x0000000000007b1d */ /* 0x000fe20000010000 */
[----:B------:R-:W-:Y:S01]  /*1360*/  UISETP.NE.AND UP0, UPT, UR8, 0x2, UPT ;  /* 0x000000020800788c */ /* 0x000fe2000bf05270 */
[----:B------:R-:W-:Y:S02]  /*1370*/  ISETP.NE.OR P5, PT, R0, 0x2, !P5 ;  /* 0x000000020000780c */ /* 0x000fe40006fa5670 */
[----:B------:R-:W-:-:S06]  /*1380*/  LOP3.LUT R2, R192, 0x1f, RZ, 0xc0, !PT ;  /* 0x0000001fc0027812 */ /* 0x000fcc00078ec0ff */
[----:B------:R-:W-:Y:S05]  /*1390*/  BRA.U UP0, `(.L_x_17) ;  /* 0x0000001100c47547 */ /* 0x000fea000b800000 */
[----:B------:R-:W1:Y:S01]  /*13a0*/  LDCU UR13, c[0x0][0x38c] ;  /* 0x00007180ff0d77ac */ /* 0x000e620008000800 */
[----:B------:R-:W2:Y:S01]  /*13b0*/  LDC R9, c[0x0][0x370] ;  /* 0x0000dc00ff097b82 */ /* 0x000ea20000000800 */
[----:B------:R-:W-:Y:S01]  /*13c0*/  HFMA2 R14, -RZ, RZ, 0, 0 ;  /* 0x00000000ff0e7431 */ /* 0x000fe200000001ff */
[----:B------:R-:W-:Y:S01]  /*13d0*/  ISETP.EQ.OR P4, PT, R2, RZ, P5 ;  /* 0x000000ff0200720c */ /* 0x000fe20002f82670 */
[----:B------:R-:W-:Y:S01]  /*13e0*/  IMAD.MOV.U32 R15, RZ, RZ, 0x1 ;  /* 0x00000001ff0f7424 */ /* 0x000fe200078e00ff */
[----:B------:R-:W-:Y:S01]  /*13f0*/  CS2R R12, SRZ ;  /* 0x00000000000c7805 */ /* 0x000fe2000001ff00 */
[----:B------:R-:W-:Y:S01]  /*1400*/  IMAD.MOV.U32 R10, RZ, RZ, 0x1 ;  /* 0x00000001ff0a7424 */ /* 0x000fe200078e00ff */
[----:B------:R-:W4:Y:S02]  /*1410*/  LDCU.64 UR22, c[0x0][0x348] ;  /* 0x00006900ff1677ac */ /* 0x000f240008000a00 */
[----:B------:R-:W2:Y:S01]  /*1420*/  LDC R0, c[0x0][0x374] ;  /* 0x0000dd00ff007b82 */ /* 0x000ea20000000800 */
[----:B------:R-:W-:Y:S01]  /*1430*/  UMOV UR6, URZ ;  /* 0x000000ff00067c82 */ /* 0x000fe20008000000 */
[----:B-1----:R-:W-:-:S04]  /*1440*/  UIADD3 UR5, UPT, UPT, UR13, 0x3f, URZ ;  /* 0x0000003f0d057890 */ /* 0x002fc8000fffe0ff */
[----:B------:R-:W-:-:S04]  /*1450*/  USHF.R.S32.HI UR4, URZ, 0x1f, UR5 ;  /* 0x0000001fff047899 */ /* 0x000fc80008011405 */
[----:B------:R-:W-:-:S04]  /*1460*/  ULEA.HI UR4, UR4, UR5, URZ, 0x6 ;  /* 0x0000000504047291 */ /* 0x000fc8000f8f30ff */
[----:B------:R-:W-:Y:S02]  /*1470*/  USHF.R.S32.HI UR15, URZ, 0x6, UR4 ;  /* 0x00000006ff0f7899 */ /* 0x000fe40008011404 */
[----:B------:R-:W-:Y:S02]  /*1480*/  UIADD3 UR4, UPT, UPT, UR13, -0x1, URZ ;  /* 0xffffffff0d047890 */ /* 0x000fe4000fffe0ff */
[----:B------:R-:W-:Y:S02]  /*1490*/  UISETP.LT.U32.AND UP0, UPT, UR15, 0x7, UPT ;  /* 0x000000070f00788c */ /* 0x000fe4000bf01070 */
[----:B------:R-:W-:Y:S02]  /*14a0*/  UISETP.GE.U32.AND UP1, UPT, UR4, -0x7f, UPT ;  /* 0xffffff810400788c */ /* 0x000fe4000bf26070 */
[----:B------:R-:W-:Y:S02]  /*14b0*/  USEL UR14, UR15, 0x7, UP0 ;  /* 0x000000070f0e7887 */ /* 0x000fe40008000000 */
[----:B------:R-:W-:-:S02]  /*14c0*/  UIADD3 UR13, UPT, UPT, UR13, 0x7e, URZ ;  /* 0x0000007e0d0d7890 */ /* 0x000fc4000fffe0ff */
[----:B------:R-:W-:Y:S02]  /*14d0*/  UIADD3 UR5, UPT, UPT, UR14, -0x1, URZ ;  /* 0xffffffff0e057890 */ /* 0x000fe4000fffe0ff */
[----:B------:R-:W-:-:S03]  /*14e0*/  UIADD3 UR7, UPT, UPT, UR15, -UR14, URZ ;  /* 0x8000000e0f077290 */ /* 0x000fc6000fffe0ff */
[----:B------:R-:W-:-:S04]  /*14f0*/  @UP1 UIADD3 UR5, UPT, UPT, UR14, URZ, URZ ;  /* 0x000000ff0e051290 */ /* 0x000fc8000fffe0ff */
[----:B----4-:R-:W-:-:S12]  /*1500*/  UIADD3 UR5, UPT, UPT, UR5, 0x1, URZ ;  /* 0x0000000105057890 */ /* 0x010fd8000fffe0ff */
.L_x_35:
[----:B------:R-:W-:Y:S01]  /*1510*/  UISETP.NE.AND UP0, UPT, UR37, URZ, UPT ;  /* 0x000000ff2500728c */ /* 0x000fe2000bf05270 */
[----:B------:R-:W1:Y:S08]  /*1520*/  S2UR UR37, SR_CgaCtaId ;  /* 0x00000000002579c3 */ /* 0x000e700000008800 */
[----:B------:R-:W-:Y:S05]  /*1530*/  BRA.U UP0, `(.L_x_18) ;  /* 0x0000000100347547 */ /* 0x000fea000b800000 */
[----:B------:R-:W4:Y:S01]  /*1540*/  S2R R2, SR_CgaCtaId ;  /* 0x0000000000027919 */ /* 0x000f220000008800 */
[----:B------:R-:W-:-:S04]  /*1550*/  MOV R3, 0x400 ;  /* 0x0000040000037802 */ /* 0x000fc80000000f00 */
[----:B----4-:R-:W-:Y:S02]  /*1560*/  LEA R3, R2, R3, 0x18 ;  /* 0x0000000302037211 */ /* 0x010fe400078ec0ff */
[----:B------:R-:W-:-:S03]  /*1570*/  SHF.L.U32 R2, R10, 0x1f, RZ ;  /* 0x0000001f0a027819 */ /* 0x000fc600000006ff */
[----:B------:R-:W-:-:S04]  /*1580*/  IMAD R3, R12, 0x8, R3 ;  /* 0x000000080c037824 */ /* 0x000fc800078e0203 */
[----:B------:R-:W4:Y:S02]  /*1590*/  SYNCS.PHASECHK.TRANS64.TRYWAIT P0, [R3+URZ+0x110], R2 ;  /* 0x00011002030075a7 */ /* 0x000f2400080011ff */
[----:B----4-:R-:W-:Y:S05]  /*15a0*/  @!P0 BRA `(.L_x_19) ;  /* 0x000000c000308947 */ /* 0x010fea0003800000 */
.L_x_110:
[----:B------:R-:W-:Y:S01]  /*15b0*/  VIADD R12, R12, 0x1 ;  /* 0x000000010c0c7836 */ /* 0x000fe20000000000 */
[----:B------:R4:W-:Y:S04]  /*15c0*/  SYNCS.ARRIVE.TRANS64.A1T0 RZ, [R3+URZ+0x100], RZ ;  /* 0x000100ff03ff79a7 */ /* 0x0009e800081000ff */
[----:B------:R-:W-:-:S04]  /*15d0*/  ISETP.NE.AND P0, PT, R12, 0x2, PT ;  /* 0x000000020c00780c */ /* 0x000fc80003f05270 */
[----:B------:R-:W-:Y:S02]  /*15e0*/  SEL R12, R12, RZ, P0 ;  /* 0x000000ff0c0c7207 */ /* 0x000fe40000000000 */
[----:B----4-:R-:W-:-:S04]  /*15f0*/  SEL R3, RZ, 0x1, P0 ;  /* 0x00000001ff037807 */ /* 0x010fc80000000000 */
[----:B------:R-:W-:-:S07]  /*1600*/  LOP3.LUT R10, R10, R3, RZ, 0x3c, !PT ;  /* 0x000000030a0a7212 */ /* 0x000fce00078e3cff */
.L_x_18:
[----:B------:R-:W-:Y:S01]  /*1610*/  UMOV UR4, 0x400 ;  /* 0x0000040000047882 */ /* 0x000fe20000000000 */
[----:B------:R-:W-:Y:S01]  /*1620*/  SHF.L.U32 R2, R15, 0x1f, RZ ;  /* 0x0000001f0f027819 */ /* 0x000fe200000006ff */
[----:B-1----:R-:W-:Y:S01]  /*1630*/  ULEA UR4, UR37, UR4, 0x18 ;  /* 0x0000000425047291 */ /* 0x002fe2000f8ec0ff */
[----:B------:R-:W-:Y:S01]  /*1640*/  R2UR UR35, R19 ;  /* 0x00000000132372ca */ /* 0x000fe200000e0000 */
[----:B------:R-:W-:Y:S01]  /*1650*/  UISETP.GE.U32.AND UP0, UPT, UR13, 0x7f, UPT ;  /* 0x0000007f0d00788c */ /* 0x000fe2000bf06070 */
[----:B------:R-:W-:Y:S01]  /*1660*/  R2UR UR11, R18 ;  /* 0x00000000120b72ca */ /* 0x000fe200000e0000 */
[----:B------:R-:W-:Y:S01]  /*1670*/  ULEA UR8, UR6, UR4, 0x3 ;  /* 0x0000000406087291 */ /* 0x000fe2000f8e18ff */
[----:B------:R-:W-:-:S08]  /*1680*/  UMOV UR24, URZ ;  /* 0x000000ff00187c82 */ /* 0x000fd00008000000 */
[----:B------:R1:W4:Y:S01]  /*1690*/  SYNCS.PHASECHK.TRANS64.TRYWAIT P0, [UR8+0x38], R2 ;  /* 0x00003802ff0075a7 */ /* 0x0003220008001108 */
[----:B------:R-:W-:Y:S02]  /*16a0*/  USHF.L.U32 UR35, UR35, 0x7, URZ ;  /* 0x0000000723237899 */ /* 0x000fe400080006ff */
[----:B------:R-:W-:Y:S01]  /*16b0*/  USHF.L.U32 UR11, UR11, 0x8, URZ ;  /* 0x000000080b0b7899 */ /* 0x000fe200080006ff */
[----:B------:R-:W-:Y:S11]  /*16c0*/  BRA.U !UP0, `(.L_x_20) ;  /* 0x0000000108a87547 */ /* 0x000ff6000b800000 */
[----:B------:R-:W-:Y:S01]  /*16d0*/  UMOV UR16, URZ ;  /* 0x000000ff00107c82 */ /* 0x000fe20008000000 */
[----:B------:R-:W-:-:S05]  /*16e0*/  UMOV UR17, UR6 ;  /* 0x0000000600117c82 */ /* 0x000fca0008000000 */
.L_x_25:
[----:B-1----:R-:W-:Y:S01]  /*16f0*/  ULEA UR33, UR17, UR4, 0x3 ;  /* 0x0000000411217291 */ /* 0x002fe2000f8e18ff */
[----:B----4-:R-:W-:Y:S01]  /*1700*/  @!P5 MOV R3, 0x6000 ;  /* 0x000060000003d802 */ /* 0x010fe20000000f00 */
[----:B----4-:R-:W-:Y:S10]  /*1710*/  @P0 BRA `(.L_x_21) ;  /* 0x00000000000c0947 */ /* 0x010ff40003800000 */
[----:B------:R-:W-:-:S04]  /*1720*/  SHF.L.U32 R5, R15, 0x1f, RZ ;  /* 0x0000001f0f057819 */ /* 0x000fc800000006ff */
[----:B------:R-:W4:Y:S02]  /*1730*/  SYNCS.PHASECHK.TRANS64.TRYWAIT P0, [UR33+0x38], R5 ;  /* 0x00003805ff0075a7 */ /* 0x000f240008001121 */
[----:B----4-:R-:W-:Y:S05]  /*1740*/  @!P0 BRA `(.L_x_22) ;  /* 0x000000bc00dc8947 */ /* 0x010fea0003800000 */
.L_x_21:
[----:B------:R4:W-:Y:S01]  /*1750*/  @!P5 SYNCS.ARRIVE.TRANS64 RZ, [UR33], R3 ;  /* 0x00000003ffffd9a7 */ /* 0x0009e20008000021 */
[----:B------:R-:W-:Y:S04]  /*1760*/  BSSY.RECONVERGENT B0, `(.L_x_23) ;  /* 0x0000003000007945 */ /* 0x000fe80003800200 */
[----:B------:R-:W-:Y:S05]  /*1770*/  @P4 BRA `(.L_x_24) ;  /* 0x0000000000044947 */ /* 0x000fea0003800000 */
[----:B------:R-:W-:Y:S05]  /*1780*/  BPT.TRAP 0x1 ;  /* 0x000000040000795c */ /* 0x000fea0000300000 */
.L_x_24:
[----:B------:R-:W-:Y:S05]  /*1790*/  BSYNC.RECONVERGENT B0 ;  /* 0x0000000000007941 */ /* 0x000fea0003800200 */
.L_x_23:
[----:B------:R-:W-:Y:S02]  /*17a0*/  UIADD3 UR6, UPT, UPT, UR17, 0x1, URZ ;  /* 0x0000000111067890 */ /* 0x000fe4000fffe0ff */
[----:B------:R-:W-:Y:S02]  /*17b0*/  ULEA UR32, UR17, UR4, 0xd ;  /* 0x0000000411207291 */ /* 0x000fe4000f8e68ff */
[----:B------:R-:W-:Y:S02]  /*17c0*/  UISETP.NE.AND UP0, UPT, UR6, 0x7, UPT ;  /* 0x000000070600788c */ /* 0x000fe4000bf05270 */
[----:B------:R-:W-:Y:S02]  /*17d0*/  UIADD3 UR26, UP1, UPT, UR22, 0x80, URZ ;  /* 0x00000080161a7890 */ /* 0x000fe4000ff3e0ff */
[----:B------:R-:W-:Y:S02]  /*17e0*/  USEL UR9, URZ, 0x1, UP0 ;  /* 0x00000001ff097887 */ /* 0x000fe40008000000 */
[----:B------:R-:W-:-:S02]  /*17f0*/  USEL UR6, UR6, URZ, UP0 ;  /* 0x000000ff06067287 */ /* 0x000fc40008000000 */
[----:B------:R-:W-:Y:S02]  /*1800*/  UIADD3 UR20, UP0, UPT, UR22, 0x180, URZ ;  /* 0x0000018016147890 */ /* 0x000fe4000ff1e0ff */
[----:B------:R-:W-:Y:S01]  /*1810*/  ULEA UR8, UR6, UR4, 0x3 ;  /* 0x0000000406087291 */ /* 0x000fe2000f8e18ff */
[----:B------:R-:W-:Y:S01]  /*1820*/  LOP3.LUT R15, R15, UR9, RZ, 0x3c, !PT ;  /* 0x000000090f0f7c12 */ /* 0x000fe2000f8e3cff */
[----:B------:R-:W-:Y:S02]  /*1830*/  USHF.L.U32 UR34, UR16, 0x6, URZ ;  /* 0x0000000610227899 */ /* 0x000fe400080006ff */
[----:B------:R-:W-:Y:S01]  /*1840*/  UIADD3.X UR27, UPT, UPT, URZ, UR23, URZ, UP1, !UPT ;  /* 0x00000017ff1b7290 */ /* 0x000fe20008ffe4ff */
[----:B-1----:R-:W-:Y:S01]  /*1850*/  SHF.L.U32 R2, R15, 0x1f, RZ ;  /* 0x0000001f0f027819 */ /* 0x002fe200000006ff */
[----:B------:R-:W-:Y:S02]  /*1860*/  UIADD3 UR32, UPT, UPT, UR32, 0xc400, URZ ;  /* 0x0000c40020207890 */ /* 0x000fe4000fffe0ff */
[----:B------:R-:W-:Y:S01]  /*1870*/  UIADD3.X UR21, UPT, UPT, URZ, UR23, URZ, UP0, !UPT ;  /* 0x00000017ff157290 */ /* 0x000fe200087fe4ff */
[----:B------:R1:W1:Y:S01]  /*1880*/  SYNCS.PHASECHK.TRANS64.TRYWAIT P0, [UR8+0x38], R2 ;  /* 0x00003802ff0075a7 */ /* 0x0002620008001108 */
[----:B------:R-:W-:Y:S01]  /*1890*/  ULEA UR8, UR17, UR4, 0xe ;  /* 0x0000000411087291 */ /* 0x000fe2000f8e70ff */
[----:B------:R-:W-:Y:S01]  /*18a0*/  UMOV UR18, 0x0 ;  /* 0x0000000000127882 */ /* 0x000fe20000000000 */
[----:B------:R-:W-:-:S02]  /*18b0*/  UMOV UR19, 0x10000000 ;  /* 0x1000000000137882 */ /* 0x000fc40000000000 */
[----:B------:R-:W-:Y:S01]  /*18c0*/  UIADD3 UR8, UPT, UPT, UR8, 0x1a400, URZ ;  /* 0x0001a40008087890 */ /* 0x000fe2000fffe0ff */
[----:B------:R1:W-:Y:S01]  /*18d0*/  UTMALDG.3D [UR32], [UR26], desc[UR18] ;  /* 0x000012201a0075b4 */ /* 0x0003e20008011000 */
[----:B------:R-:W-:Y:S01]  /*18e0*/  UMOV UR12, UR36 ;  /* 0x00000024000c7c82 */ /* 0x000fe20008000000 */
[----:B------:R-:W-:Y:S01]  /*18f0*/  UMOV UR9, UR33 ;  /* 0x0000002100097c82 */ /* 0x000fe20008000000 */
[----:B------:R-:W-:Y:S01]  /*1900*/  UMOV UR10, UR34 ;  /* 0x00000022000a7c82 */ /* 0x000fe20008000000 */
[----:B------:R-:W-:Y:S01]  /*1910*/  UIADD3 UR16, UPT, UPT, UR16, 0x1, URZ ;  /* 0x0000000110107890 */ /* 0x000fe2000fffe0ff */
[----:B------:R-:W-:Y:S01]  /*1920*/  UMOV UR24, UR5 ;  /* 0x0000000500187c82 */ /* 0x000fe20008000000 */
[----:B------:R-:W-:Y:S02]  /*1930*/  UMOV UR17, UR6 ;  /* 0x0000000600117c82 */ /* 0x000fe40008000000 */
[----:B------:R1:W-:Y:S01]  /*1940*/  UTMALDG.3D [UR8], [UR20], desc[UR18] ;  /* 0x00001208140075b4 */ /* 0x0003e20008011000 */
[----:B------:R-:W-:-:S09]  /*1950*/  UISETP.NE.AND UP0, UPT, UR16, UR5, UPT ;  /* 0x000000051000728c */ /* 0x000fd2000bf05270 */
[----:B------:R-:W-:Y:S05]  /*1960*/  BRA.U UP0, `(.L_x_25) ;  /* 0xfffffffd00607547 */ /* 0x000fea000b83ffff */
.L_x_20:
[----:B-1--4-:R-:W-:Y:S01]  /*1970*/  PLOP3.LUT P0, PT, PT, PT, UP3, 0x80, 0x8 ;  /* 0x000000000008781c */ /* 0x012fe20003f0f038 */
[----:B------:R-:W-:Y:S01]  /*1980*/  ULEA UR8, UR6, UR4, 0x3 ;  /* 0x0000000406087291 */ /* 0x000fe2000f8e18ff */
[----:B------:R-:W-:Y:S01]  /*1990*/  SHF.L.U32 R2, R15, 0x1f, RZ ;  /* 0x0000001f0f027819 */ /* 0x000fe200000006ff */
[----:B------:R-:W-:-:S10]  /*19a0*/  UISETP.GT.AND UP0, UPT, UR15, UR14, UPT ;  /* 0x0000000e0f00728c */ /* 0x000fd4000bf04270 */
[----:B------:R-:W-:Y:S01]  /*19b0*/  @!P0 SYNCS.ARRIVE.TRANS64.A1T0 RZ, [UR4+0xb8], RZ ;  /* 0x0000b8ffffff89a7 */ /* 0x000fe20008100004 */
[----:B------:R1:W4:Y:S01]  /*19c0*/  SYNCS.PHASECHK.TRANS64.TRYWAIT P0, [UR8+0x38], R2 ;  /* 0x00003802ff0075a7 */ /* 0x0003220008001108 */
[----:B------:R-:W-:Y:S05]  /*19d0*/  BRA.U !UP0, `(.L_x_26) ;  /* 0x0000000108ac7547 */ /* 0x000fea000b800000 */
[----:B------:R-:W-:Y:S01]  /*19e0*/  UIADD3 UR21, UPT, UPT, UR7, UR24, URZ ;  /* 0x0000001807157290 */ /* 0x000fe2000fffe0ff */
[----:B------:R-:W-:-:S11]  /*19f0*/  UMOV UR25, UR6 ;  /* 0x0000000600197c82 */ /* 0x000fd60008000000 */
.L_x_31:
[----:B-1----:R-:W-:Y:S01]  /*1a00*/  ULEA UR17, UR25, UR4, 0x3 ;  /* 0x0000000419117291 */ /* 0x002fe2000f8e18ff */
[----:B----4-:R-:W-:Y:S01]  /*1a10*/  @!P5 MOV R3, 0x6000 ;  /* 0x000060000003d802 */ /* 0x010fe20000000f00 */
[----:B----4-:R-:W-:Y:S10]  /*1a20*/  @P0 BRA `(.L_x_27) ;  /* 0x00000000000c0947 */ /* 0x010ff40003800000 */
[----:B------:R-:W-:-:S04]  /*1a30*/  SHF.L.U32 R5, R15, 0x1f, RZ ;  /* 0x0000001f0f057819 */ /* 0x000fc800000006ff */
[----:B------:R-:W4:Y:S02]  /*1a40*/  SYNCS.PHASECHK.TRANS64.TRYWAIT P0, [UR17+0x38], R5 ;  /* 0x00003805ff0075a7 */ /* 0x000f240008001111 */
[----:B----4-:R-:W-:Y:S05]  /*1a50*/  @!P0 BRA `(.L_x_28) ;  /* 0x000000bc00308947 */ /* 0x010fea0003800000 */
.L_x_27:
[----:B------:R4:W-:Y:S01]  /*1a60*/  @!P5 SYNCS.ARRIVE.TRANS64 RZ, [UR17], R3 ;  /* 0x00000003ffffd9a7 */ /* 0x0009e20008000011 */
[----:B------:R-:W-:Y:S04]  /*1a70*/  BSSY.RECONVERGENT B0, `(.L_x_29) ;  /* 0x0000003000007945 */ /* 0x000fe80003800200 */
[----:B------:R-:W-:Y:S05]  /*1a80*/  @P4 BRA `(.L_x_30) ;  /* 0x0000000000044947 */ /* 0x000fea0003800000 */
[----:B------:R-:W-:Y:S05]  /*1a90*/  BPT.TRAP 0x1 ;  /* 0x000000040000795c */ /* 0x000fea0000300000 */
.L_x_30:
[----:B------:R-:W-:Y:S05]  /*1aa0*/  BSYNC.RECONVERGENT B0 ;  /* 0x0000000000007941 */ /* 0x000fea0003800200 */
.L_x_29:
        /* <DEDUP_REMOVED lines=10> */
[----:B------:R-:W-:Y:S01]  /*1b50*/  UIADD3 UR16, UPT, UPT, UR16, 0xc400, URZ ;  /* 0x0000c40010107890 */ /* 0x000fe2000fffe0ff */
[----:B-1----:R-:W-:Y:S01]  /*1b60*/  SHF.L.U32 R2, R15, 0x1f, RZ ;  /* 0x0000001f0f027819 */ /* 0x002fe200000006ff */
[----:B------:R-:W-:Y:S02]  /*1b70*/  UIADD3.X UR31, UPT, UPT, URZ, UR23, URZ, UP1, !UPT ;  /* 0x00000017ff1f7290 */ /* 0x000fe40008ffe4ff */
[----:B------:R-:W-:Y:S01]  /*1b80*/  UIADD3.X UR29, UPT, UPT, URZ, UR23, URZ, UP0, !UPT ;  /* 0x00000017ff1d7290 */ /* 0x000fe200087fe4ff */
[----:B------:R1:W1:Y:S01]  /*1b90*/  SYNCS.PHASECHK.TRANS64.TRYWAIT P0, [UR8+0x38], R2 ;  /* 0x00003802ff0075a7 */ /* 0x0002620008001108 */
[----:B------:R-:W-:Y:S01]  /*1ba0*/  ULEA UR8, UR25, UR4, 0xe ;  /* 0x0000000419087291 */ /* 0x000fe2000f8e70ff */
[----:B------:R-:W-:Y:S01]  /*1bb0*/  UMOV UR26, 0x0 ;  /* 0x00000000001a7882 */ /* 0x000fe20000000000 */
[----:B------:R-:W-:-:S02]  /*1bc0*/  UMOV UR27, 0x10000000 ;  /* 0x10000000001b7882 */ /* 0x000fc40000000000 */
[----:B------:R-:W-:Y:S01]  /*1bd0*/  UIADD3 UR8, UPT, UPT, UR8, 0x1a400, URZ ;  /* 0x0001a40008087890 */ /* 0x000fe2000fffe0ff */
[----:B------:R-:W-:Y:S01]  /*1be0*/  UMOV UR19, UR35 ;  /* 0x0000002300137c82 */ /* 0x000fe20008000000 */
[----:B------:R-:W-:Y:S01]  /*1bf0*/  UMOV UR20, UR36 ;  /* 0x0000002400147c82 */ /* 0x000fe20008000000 */
[----:B------:R-:W-:Y:S01]  /*1c00*/  UMOV UR12, UR36 ;  /* 0x00000024000c7c82 */ /* 0x000fe20008000000 */
[----:B------:R-:W-:Y:S01]  /*1c10*/  UMOV UR9, UR17 ;  /* 0x0000001100097c82 */ /* 0x000fe20008000000 */
[----:B------:R-:W-:Y:S01]  /*1c20*/  UMOV UR10, UR18 ;  /* 0x00000012000a7c82 */ /* 0x000fe20008000000 */
[----:B------:R1:W-:Y:S01]  /*1c30*/  UTMALDG.3D [UR16], [UR30], desc[UR26] ;  /* 0x00001a101e0075b4 */ /* 0x0003e20008011000 */
[----:B------:R-:W-:Y:S01]  /*1c40*/  UIADD3 UR24, UPT, UPT, UR24, 0x1, URZ ;  /* 0x0000000118187890 */ /* 0x000fe2000fffe0ff */
[----:B------:R-:W-:-:S03]  /*1c50*/  UMOV UR25, UR6 ;  /* 0x0000000600197c82 */ /* 0x000fc60008000000 */
[----:B------:R-:W-:Y:S01]  /*1c60*/  UISETP.NE.AND UP0, UPT, UR24, UR21, UPT ;  /* 0x000000151800728c */ /* 0x000fe2000bf05270 */
[----:B------:R1:W-:Y:S08]  /*1c70*/  UTMALDG.3D [UR8], [UR28], desc[UR26] ;  /* 0x00001a081c0075b4 */ /* 0x0003f00008011000 */
[----:B------:R-:W-:Y:S05]  /*1c80*/  BRA.U UP0, `(.L_x_31) ;  /* 0xfffffffd005c7547 */ /* 0x000fea000b83ffff */
.L_x_26:
[C---:B-1----:R-:W-:Y:S01]  /*1c90*/  LEA R2, R14.reuse, UR4, 0x3 ;  /* 0x000000040e027c11 */ /* 0x042fe2000f8e18ff */
[----:B------:R-:W-:Y:S01]  /*1ca0*/  NOP ;  /* 0x0000000000007918 */ /* 0x000fe20000000000 */
[----:B----4-:R-:W-:Y:S02]  /*1cb0*/  SHF.L.U32 R3, R13, 0x1f, RZ ;  /* 0x0000001f0d037819 */ /* 0x010fe400000006ff */
[----:B------:R-:W-:Y:S02]  /*1cc0*/  LEA R4, R14, UR4, 0x4 ;  /* 0x000000040e047c11 */ /* 0x000fe4000f8e20ff */
[----:B------:R-:W1:Y:S02]  /*1cd0*/  SYNCS.PHASECHK.TRANS64.TRYWAIT P0, [R2+URZ+0xc0], R3 ;  /* 0x0000c003020075a7 */ /* 0x000e6400080011ff */
[----:B-1----:R-:W-:Y:S05]  /*1ce0*/  @!P0 BRA `(.L_x_32) ;  /* 0x000000b800a48947 */ /* 0x002fea0003800000 */
.L_x_113:
[----:B------:R-:W4:Y:S01]  /*1cf0*/  LDS.128 R4, [R4+0x130] ;  /* 0x0001300004047984 */ /* 0x000f220000000c00 */
[----:B---3--:R-:W-:Y:S01]  /*1d00*/  ISETP.GE.AND P0, PT, R124, 0x1, PT ;  /* 0x000000017c00780c */ /* 0x008fe20003f06270 */
[----:B-1----:R-:W-:Y:S01]  /*1d10*/  VIADD R2, R2, 0xd0 ;  /* 0x000000d002027836 */ /* 0x002fe20000000000 */
[----:B------:R-:W-:Y:S01]  /*1d20*/  @!PT LDS RZ, [RZ] ;  /* 0x00000000fffff984 */ /* 0x000fe20000000800 */
[----:B------:R-:W-:Y:S01]  /*1d30*/  @!PT LDS RZ, [RZ] ;  /* 0x00000000fffff984 */ /* 0x000fe20000000800 */
[----:B------:R-:W-:Y:S01]  /*1d40*/  @!PT LDS RZ, [RZ] ;  /* 0x00000000fffff984 */ /* 0x000fe20000000800 */
[----:B------:R-:W-:Y:S01]  /*1d50*/  @!PT LDS RZ, [RZ] ;  /* 0x00000000fffff984 */ /* 0x000fe20000000800 */
[----:B------:R1:W-:Y:S06]  /*1d60*/  MEMBAR.ALL.CTA ;  /* 0x0000000000007992 */ /* 0x0003ec0000008000 */
[----:B-1----:R-:W1:Y:S01]  /*1d70*/  FENCE.VIEW.ASYNC.S ;  /* 0x00000000000073c6 */ /* 0x002e620000000000 */
[----:B------:R-:W-:-:S04]  /*1d80*/  PRMT R2, RZ, 0x654, R2 ;  /* 0x00000654ff027816 */ /* 0x000fc80000000002 */
[----:B-1----:R1:W-:Y:S01]  /*1d90*/  SYNCS.ARRIVE.TRANS64.RED.A1T0 RZ, [R2+URZ], RZ ;  /* 0x000000ff02ff79a7 */ /* 0x0023e200081004ff */
[----:B----4-:R-:W-:-:S13]  /*1da0*/  LOP3.LUT P2, RZ, R6, 0x1, RZ, 0xc0, !PT ;  /* 0x0000000106ff7812 */ /* 0x010fda000784c0ff */
[----:B------:R-:W-:Y:S01]  /*1db0*/  @P2 SHF.R.U32.HI R3, RZ, 0x10, R5 ;  /* 0x00000010ff032819 */ /* 0x000fe20000011605 */
[----:B------:R-:W-:Y:S01]  /*1dc0*/  VOTEU.ANY UP0, P2 ;  /* 0x0000000000ff7886 */ /* 0x000fe20001000100 */
[----:B------:R-:W-:Y:S02]  /*1dd0*/  @P2 MOV R11, R4 ;  /* 0x00000004000b2202 */ /* 0x000fe40000000f00 */
[----:B------:R-:W-:Y:S02]  /*1de0*/  @P2 R2UR.BROADCAST UR8, R3 ;  /* 0x00000000030822ca */ /* 0x000fe400008e0000 */
[----:B------:R-:W-:-:S11]  /*1df0*/  @P2 LOP3.LUT R8, R5, 0xffff, RZ, 0xc0, !PT ;  /* 0x0000ffff05082812 */ /* 0x000fd600078ec0ff */
[----:B------:R-:W-:Y:S01]  /*1e00*/  @UP0 UMOV UR36, UR8 ;  /* 0x0000000800240c82 */ /* 0x000fe20008000000 */
[----:B-1----:R-:W-:Y:S05]  /*1e10*/  @!P0 BRA `(.L_x_33) ;  /* 0x0000000000b88947 */ /* 0x002fea0003800000 */
[----:B------:R-:W2:Y:S01]  /*1e20*/  LDC.64 R4, c[0x0][0xb18] ;  /* 0x0002c600ff047b82 */ /* 0x000ea20000000a00 */
[----:B------:R-:W-:-:S07]  /*1e30*/  ISETP.NE.AND P3, PT, R124, 0x1, PT ;  /* 0x000000017c00780c */ /* 0x000fce0003f65270 */
[----:B------:R-:W1:Y:S08]  /*1e40*/  LDC.64 R6, c[0x0][0xb10] ;  /* 0x0002c400ff067b82 */ /* 0x000e700000000a00 */
[----:B------:R-:W3:Y:S08]  /*1e50*/  LDC R16, c[0x0][0xb20] ;  /* 0x0002c800ff107b82 */ /* 0x000ef00000000800 */
[----:B------:R-:W4:Y:S01]  /*1e60*/  LDC R18, c[0x0][0xb0c] ;  /* 0x0002c300ff127b82 */ /* 0x000f220000000800 */
[----:B--2---:R-:W-:Y:S01]  /*1e70*/  IMAD.HI.U32 R17, R0, R5, RZ ;  /* 0x0000000500117227 */ /* 0x004fe200078e00ff */
[----:B------:R-:W-:-:S03]  /*1e80*/  ISETP.NE.AND P0, PT, R4, 0x1, PT ;  /* 0x000000010400780c */ /* 0x000fc60003f05270 */
[----:B------:R-:W-:-:S03]  /*1e90*/  IMAD.HI.U32 R5, R8, R5, RZ ;  /* 0x0000000508057227 */ /* 0x000fc600078e00ff */
[----:B------:R-:W2:Y:S01]  /*1ea0*/  LDC.64 R2, c[0x0][0xb28] ;  /* 0x0002ca00ff027b82 */ /* 0x000ea20000000a00 */
[----:B-1----:R-:W-:-:S04]  /*1eb0*/  IMAD.HI.U32 R20, R9, R6, RZ ;  /* 0x0000000609147227 */ /* 0x002fc800078e00ff */
[----:B------:R-:W-:Y:S01]  /*1ec0*/  IMAD.HI.U32 R22, R11, R6, RZ ;  /* 0x000000060b167227 */ /* 0x000fe200078e00ff */
[----:B------:R-:W-:Y:S02]  /*1ed0*/  SHF.R.U32.HI R20, RZ, R7, R20 ;  /* 0x00000007ff147219 */ /* 0x000fe40000011614 */
[-C--:B---3--:R-:W-:Y:S02]  /*1ee0*/  SHF.R.U32.HI R17, RZ, R16.reuse, R17 ;  /* 0x00000010ff117219 */ /* 0x088fe40000011611 */
[----:B------:R-:W-:Y:S02]  /*1ef0*/  SHF.R.U32.HI R5, RZ, R16, R5 ;  /* 0x00000010ff057219 */ /* 0x000fe40000011605 */
[----:B------:R-:W-:Y:S02]  /*1f00*/  SEL R17, R0, R17, !P0 ;  /* 0x0000001100117207 */ /* 0x000fe40004000000 */
[----:B------:R-:W-:Y:S02]  /*1f10*/  SHF.R.U32.HI R22, RZ, R7, R22 ;  /* 0x00000007ff167219 */ /* 0x000fe40000011616 */
[----:B----4-:R-:W-:-:S02]  /*1f20*/  ISETP.NE.AND P1, PT, R18, 0x1, PT ;  /* 0x000000011200780c */ /* 0x010fc40003f25270 */
[----:B------:R-:W-:Y:S02]  /*1f30*/  SEL R5, R8, R5, !P0 ;  /* 0x0000000508057207 */ /* 0x000fe40004000000 */
[----:B------:R-:W-:Y:S02]  /*1f40*/  SEL R19, R9, R20, !P1 ;  /* 0x0000001409137207 */ /* 0x000fe40004800000 */
[----:B------:R-:W-:Y:S01]  /*1f50*/  SEL R7, R11, R22, !P1 ;  /* 0x000000160b077207 */ /* 0x000fe20004800000 */
[----:B--2---:R-:W-:-:S04]  /*1f60*/  IMAD.HI.U32 R20, R17, R2, RZ ;  /* 0x0000000211147227 */ /* 0x004fc800078e00ff */
[----:B------:R-:W-:Y:S01]  /*1f70*/  IMAD.HI.U32 R6, R19, R2, RZ ;  /* 0x0000000213067227 */ /* 0x000fe200078e00ff */
[----:B------:R-:W-:-:S04]  /*1f80*/  @P3 SHF.R.U32.HI R17, RZ, R3, R20 ;  /* 0x00000003ff113219 */ /* 0x000fc80000011614 */
[----:B------:R-:W-:Y:S01]  /*1f90*/  @P3 SHF.R.U32.HI R19, RZ, R3, R6 ;  /* 0x00000003ff133219 */ /* 0x000fe20000011606 */
[----:B------:R-:W-:-:S04]  /*1fa0*/  IMAD R17, R124, R17, RZ ;  /* 0x000000117c117224 */ /* 0x000fc800078e02ff */
[----:B------:R-:W-:Y:S01]  /*1fb0*/  IMAD R6, R124, R19, RZ ;  /* 0x000000137c067224 */ /* 0x000fe200078e02ff */
[C---:B------:R-:W-:Y:S02]  /*1fc0*/  ISETP.GE.AND P0, PT, R5.reuse, R17, PT ;  /* 0x000000110500720c */ /* 0x040fe40003f06270 */
[----:B------:R-:W-:Y:S02]  /*1fd0*/  IADD3 R17, PT, PT, -R5, RZ, RZ ;  /* 0x000000ff05117210 */ /* 0x000fe40007ffe1ff */
[----:B------:R-:W-:Y:S01]  /*1fe0*/  ISETP.GE.OR P0, PT, R7, R6, P0 ;  /* 0x000000060700720c */ /* 0x000fe20000706670 */
[----:B------:R-:W-:-:S04]  /*1ff0*/  IMAD.HI.U32 R6, R5, R2, RZ ;  /* 0x0000000205067227 */ /* 0x000fc800078e00ff */
[----:B------:R-:W-:Y:S01]  /*2000*/  IMAD R8, R4, R17, R8 ;  /* 0x0000001104087224 */ /* 0x000fe200078e0208 */
[----:B------:R-:W-:-:S04]  /*2010*/  SHF.R.U32.HI R6, RZ, R3, R6 ;  /* 0x00000003ff067219 */ /* 0x000fc80000011606 */
[----:B------:R-:W-:-:S03]  /*2020*/  SEL R6, R5, R6, !P3 ;  /* 0x0000000605067207 */ /* 0x000fc60005800000 */
[----:B------:R-:W-:-:S04]  /*2030*/  @!P0 IMAD.HI.U32 R16, R7, R2, RZ ;  /* 0x0000000207108227 */ /* 0x000fc800078e00ff */
[----:B------:R-:W-:Y:S01]  /*2040*/  IMAD.MOV R2, RZ, RZ, -R6 ;  /* 0x000000ffff027224 */ /* 0x000fe200078e0a06 */
[----:B------:R-:W-:-:S03]  /*2050*/  @!P0 SHF.R.U32.HI R16, RZ, R3, R16 ;  /* 0x00000003ff108219 */ /* 0x000fc60000011610 */
[----:B------:R-:W-:Y:S01]  /*2060*/  IMAD R2, R124, R2, R5 ;  /* 0x000000027c027224 */ /* 0x000fe200078e0205 */
        /* <DEDUP_REMOVED lines=9> */
.L_x_33:
[----:B------:R-:W1:Y:S02]  /*2100*/  LDCU UR8, c[0x0][0xb30] ;  /* 0x00016600ff0877ac */ /* 0x000e640008000800 */
[----:B-1----:R-:W-:-:S09]  /*2110*/  UISETP.NE.AND UP0, UPT, UR8, 0x1, UPT ;  /* 0x000000010800788c */ /* 0x002fd2000bf05270 */
[----:B------:R-:W-:Y:S05]  /*2120*/  BRA.U UP0, `(.L_x_34) ;  /* 0x0000000100407547 */ /* 0x000fea000b800000 */
[----:B------:R-:W1:Y:S08]  /*2130*/  LDC.64 R4, c[0x0][0xb10] ;  /* 0x0002c400ff047b82 */ /* 0x000e700000000a00 */
[----:B------:R-:W3:Y:S08]  /*2140*/  LDC.64 R2, c[0x0][0xb18] ;  /* 0x0002c600ff027b82 */ /* 0x000ef00000000a00 */
[----:B------:R-:W4:Y:S08]  /*2150*/  LDC R6, c[0x0][0xb20] ;  /* 0x0002c800ff067b82 */ /* 0x000f300000000800 */
[----:B------:R-:W2:Y:S01]  /*2160*/  LDC R16, c[0x0][0xb0c] ;  /* 0x0002c300ff107b82 */ /* 0x000ea20000000800 */
[----:B-1----:R-:W-:-:S05]  /*2170*/  IMAD.HI.U32 R4, R11, R4, RZ ;  /* 0x000000040b047227 */ /* 0x002fca00078e00ff */
[----:B------:R-:W-:Y:S01]  /*2180*/  SHF.R.U32.HI R4, RZ, R5, R4 ;  /* 0x00000005ff047219 */ /* 0x000fe20000011604 */
[----:B---3--:R-:W-:Y:S01]  /*2190*/  IMAD.HI.U32 R3, R8, R3, RZ ;  /* 0x0000000308037227 */ /* 0x008fe200078e00ff */
[----:B------:R-:W-:-:S04]  /*21a0*/  ISETP.NE.AND P0, PT, R2, 0x1, PT ;  /* 0x000000010200780c */ /* 0x000fc80003f05270 */
[----:B----4-:R-:W-:-:S04]  /*21b0*/  SHF.R.U32.HI R3, RZ, R6, R3 ;  /* 0x00000006ff037219 */ /* 0x010fc80000011603 */
[----:B------:R-:W-:Y:S02]  /*21c0*/  SEL R3, R8, R3, !P0 ;  /* 0x0000000308037207 */ /* 0x000fe40004000000 */
[----:B--2---:R-:W-:-:S04]  /*21d0*/  ISETP.NE.AND P1, PT, R16, 0x1, PT ;  /* 0x000000011000780c */ /* 0x004fc80003f25270 */
[----:B------:R-:W-:-:S05]  /*21e0*/  SEL R4, R11, R4, !P1 ;  /* 0x000000040b047207 */ /* 0x000fca0004800000 */
[----:B------:R-:W-:Y:S02]  /*21f0*/  IMAD.IADD R5, R3, 0x1, -R4 ;  /* 0x0000000103057824 */ /* 0x000fe400078e0a04 */
[----:B------:R-:W-:Y:S02]  /*2200*/  IMAD.IADD R3, R4, 0x1, -R3 ;  /* 0x0000000104037824 */ /* 0x000fe400078e0a03 */
[----:B------:R-:W-:Y:S02]  /*2210*/  IMAD R11, R5, R16, R11 ;  /* 0x00000010050b7224 */ /* 0x000fe400078e020b */
[----:B------:R-:W-:-:S07]  /*2220*/  IMAD R8, R3, R2, R8 ;  /* 0x0000000203087224 */ /* 0x000fce00078e0208 */
.L_x_34:
[----:B------:R-:W-:Y:S01]  /*2230*/  VIADD R14, R14, 0x1 ;  /* 0x000000010e0e7836 */ /* 0x000fe20000000000 */
[----:B------:R-:W-:Y:S01]  /*2240*/  UPLOP3.LUT UP3, UPT, UPT, UPT, UPT, 0x80, 0x8 ;  /* 0x000000000008789c */ /* 0x000fe20003f6f070 */
[----:B------:R-:W-:Y:S02]  /*2250*/  IMAD.IADD R19, R11, 0x1, R172 ;  /* 0x000000010b137824 */ /* 0x000fe400078e02ac */
[----:B------:R-:W-:Y:S01]  /*2260*/  IMAD.IADD R18, R8, 0x1, R173 ;  /* 0x0000000108127824 */ /* 0x000fe200078e02ad */
[----:B------:R-:W-:-:S04]  /*2270*/  ISETP.NE.AND P0, PT, R14, 0x2, PT ;  /* 0x000000020e00780c */ /* 0x000fc80003f05270 */
[----:B------:R-:W-:Y:S02]  /*2280*/  SEL R2, RZ, 0x1, P0 ;  /* 0x00000001ff027807 */ /* 0x000fe40000000000 */
[----:B------:R-:W-:Y:S02]  /*2290*/  SEL R14, R14, RZ, P0 ;  /* 0x000000ff0e0e7207 */ /* 0x000fe40000000000 */
[----:B------:R-:W-:Y:S01]  /*22a0*/  LOP3.LUT R13, R13, R2, RZ, 0x3c, !PT ;  /* 0x000000020d0d7212 */ /* 0x000fe200078e3cff */
[----:B------:R-:W-:Y:S06]  /*22b0*/  @P2 BRA `(.L_x_35) ;  /* 0xfffffff000942947 */ /* 0x000fec000383ffff */
[----:B------:R-:W-:Y:S01]  /*22c0*/  UIADD3 UR4, UPT, UPT, UR4, 0x38, URZ ;  /* 0x0000003804047890 */ /* 0x000fe2000fffe0ff */
[----:B------:R-:W-:-:S03]  /*22d0*/  SHF.L.U32 R3, R15, 0x1f, RZ ;  /* 0x0000001f0f037819 */ /* 0x000fc600000006ff */
[----:B------:R-:W-:-:S09]  /*22e0*/  ULEA UR5, UR6, UR4, 0x3 ;  /* 0x0000000406057291 */ /* 0x000fd2000f8e18ff */
[----:B------:R-:W1:Y:S02]  /*22f0*/  SYNCS.PHASECHK.TRANS64.TRYWAIT P0, [UR5], R3 ;  /* 0x00000003ff0075a7 */ /* 0x000e640008001105 */
[----:B-1----:R-:W-:Y:S05]  /*2300*/  @!P0 BRA `(.L_x_36) ;  /* 0x000000b400308947 */ /* 0x002fea0003800000 */
.L_x_115:
[----:B------:R-:W-:-:S04]  /*2310*/  UIADD3 UR6, UPT, UPT, UR6, 0x1, URZ ;  /* 0x0000000106067890 */ /* 0x000fc8000fffe0ff */
[----:B------:R-:W-:-:S04]  /*2320*/  UISETP.NE.AND UP0, UPT, UR6, 0x7, UPT ;  /* 0x000000070600788c */ /* 0x000fc8000bf05270 */
[----:B------:R-:W-:Y:S02]  /*2330*/  USEL UR7, URZ, 0x1, UP0 ;  /* 0x00000001ff077887 */ /* 0x000fe40008000000 */
[----:B------:R-:W-:-:S04]  /*2340*/  USEL UR6, UR6, URZ, UP0 ;  /* 0x000000ff06067287 */ /* 0x000fc80008000000 */
[----:B------:R-:W-:Y:S01]  /*2350*/  ULEA UR5, UR6, UR4, 0x3 ;  /* 0x0000000406057291 */ /* 0x000fe2000f8e18ff */
[----:B------:R-:W-:-:S04]  /*2360*/  LOP3.LUT R2, R15, UR7, RZ, 0x3c, !PT ;  /* 0x000000070f027c12 */ /* 0x000fc8000f8e3cff */
[----:B-1----:R-:W-:-:S04]  /*2370*/  SHF.L.U32 R3, R2, 0x1f, RZ ;  /* 0x0000001f02037819 */ /* 0x002fc800000006ff */
[----:B------:R-:W1:Y:S02]  /*2380*/  SYNCS.PHASECHK.TRANS64.TRYWAIT P0, [UR5], R3 ;  /* 0x00000003ff0075a7 */ /* 0x000e640008001105 */
[----:B-1----:R-:W-:Y:S05]  /*2390*/  @!P0 BRA `(.L_x_37) ;  /* 0x000000b400248947 */ /* 0x002fea0003800000 */
.L_x_117:
        /* <DEDUP_REMOVED lines=9> */
.L_x_119:
        /* <DEDUP_REMOVED lines=9> */
.L_x_121:
        /* <DEDUP_REMOVED lines=9> */
.L_x_123:
        /* <DEDUP_REMOVED lines=9> */
.L_x_125:
[----:B------:R-:W-:-:S04]  /*25e0*/  UIADD3 UR6, UPT, UPT, UR6, 0x1, URZ ;  /* 0x0000000106067890 */ /* 0x000fc8000fffe0ff */
[----:B------:R-:W-:-:S04]  /*25f0*/  UISETP.NE.AND UP0, UPT, UR6, 0x7, UPT ;  /* 0x000000070600788c */ /* 0x000fc8000bf05270 */
[----:B------:R-:W-:Y:S02]  /*2600*/  USEL UR5, URZ, 0x1, UP0 ;  /* 0x00000001ff057887 */ /* 0x000fe40008000000 */
[----:B------:R-:W-:-:S04]  /*2610*/  USEL UR6, UR6, URZ, UP0 ;  /* 0x000000ff06067287 */ /* 0x000fc80008000000 */
[----:B------:R-:W-:Y:S01]  /*2620*/  ULEA UR6, UR6, UR4, 0x3 ;  /* 0x0000000406067291 */ /* 0x000fe2000f8e18ff */
[----:B-1----:R-:W-:-:S04]  /*2630*/  LOP3.LUT R3, R2, UR5, RZ, 0x3c, !PT ;  /* 0x0000000502037c12 */ /* 0x002fc8000f8e3cff */
[----:B------:R-:W-:Y:S01]  /*2640*/  SHF.L.U32 R3, R3, 0x1f, RZ ;  /* 0x0000001f03037819 */ /* 0x000fe200000006ff */
[----:B--2---:R-:W-:-:S07]  /*2650*/  IMAD.U32 R0, RZ, RZ, UR6 ;  /* 0x00000006ff007e24 */ /* 0x004fce000f8e00ff */
.L_x_42:
[----:B-1----:R1:W2:Y:S02]  /*2660*/  SYNCS.PHASECHK.TRANS64.TRYWAIT P0, [R0+URZ], R3 ;  /* 0x00000003000075a7 */ /* 0x0022a400080011ff */
[----:B--2---:R-:W-:Y:S05]  /*2670*/  @!P0 NANOSLEEP.SYNCS 0x989680 ;  /* 0x009896800000895d */ /* 0x004fea0003900000 */
[----:B------:R-:W2:Y:S02]  /*2680*/  @!P0 SYNCS.PHASECHK.TRANS64 P0, [R0+URZ], R3 ;  /* 0x00000003000085a7 */ /* 0x000ea400080010ff */
[----:B--2---:R-:W-:Y:S05]  /*2690*/  @P0 EXIT ;  /* 0x000000000000094d */ /* 0x004fea0003800000 */
[----:B------:R-:W-:Y:S05]  /*26a0*/  BRA `(.L_x_42) ;  /* 0xfffffffc00ec7947 */ /* 0x000fea000383ffff */
.L_x_17:
[----:B------:R-:W-:-:S04]  /*26b0*/  UISETP.NE.AND UP0, UPT, UR37, URZ, UPT ;  /* 0x000000ff2500728c */ /* 0x000fc8000bf05270 */
[----:B------:R-:W-:-:S09]  /*26c0*/  UISETP.NE.OR UP0, UPT, UR8, 0x1, UP0 ;  /* 0x000000010800788c */ /* 0x000fd20008705670 */
[----:B------:R-:W-:Y:S05]  /*26d0*/  BRA.U UP0, `(.L_x_43) ;  /* 0x0000000500487547 */ /* 0x000fea000b800000 */
[----:B------:R-:W-:Y:S01]  /*26e0*/  ISETP.NE.AND P2, PT, R2, RZ, PT ;  /* 0x000000ff0200720c */ /* 0x000fe20003f45270 */
[----:B------:R-:W-:Y:S01]  /*26f0*/  IMAD.MOV.U32 R12, RZ, RZ, 0x1 ;  /* 0x00000001ff0c7424 */ /* 0x000fe200078e00ff */
[----:B------:R-:W-:Y:S02]  /*2700*/  CS2R R10, SRZ ;  /* 0x00000000000a7805 */ /* 0x000fe4000001ff00 */
[----:B------:R-:W-:Y:S01]  /*2710*/  CS2R R8, SRZ ;  /* 0x0000000000087805 */ /* 0x000fe2000001ff00 */
[----:B------:R-:W-:Y:S01]  /*2720*/  UMOV UR4, 0x400 ;  /* 0x0000040000047882 */ /* 0x000fe20000000000 */
[----:B------:R-:W-:Y:S01]  /*2730*/  UMOV UR6, URZ ;  /* 0x000000ff00067c82 */ /* 0x000fe20008000000 */
[----:B------:R-:W-:-:S12]  /*2740*/  ULEA UR37, UR37, UR4, 0x18 ;  /* 0x0000000425257291 */ /* 0x000fd8000f8ec0ff */
.L_x_47:
[----:B------:R-:W-:Y:S02]  /*2750*/  LEA R0, R8, UR37, 0x3 ;  /* 0x0000002508007c11 */ /* 0x000fe4000f8e18ff */
[----:B------:R-:W-:-:S03]  /*2760*/  SHF.L.U32 R5, R9, 0x1f, RZ ;  /* 0x0000001f09057819 */ /* 0x000fc600000006ff */
[----:B------:R-:W-:Y:S01]  /*2770*/  VIADD R4, R0, 0x110 ;  /* 0x0000011000047836 */ /* 0x000fe20000000000 */
[----:B------:R-:W1:Y:S02]  /*2780*/  SYNCS.PHASECHK.TRANS64.TRYWAIT P0, [R0+URZ+0x100], R5 ;  /* 0x00010005000075a7 */ /* 0x000e6400080011ff */
[----:B-1----:R-:W-:Y:S05]  /*2790*/  @!P0 BRA `(.L_x_44) ;  /* 0x000000b0009c8947 */ /* 0x002fea0003800000 */
.L_x_126:
[----:B------:R-:W-:Y:S01]  /*27a0*/  ULEA UR5, UR6, UR37, 0x3 ;  /* 0x0000002506057291 */ /* 0x000fe2000f8e18ff */
[----:B------:R-:W-:Y:S02]  /*27b0*/  PRMT R4, RZ, 0x654, R4 ;  /* 0x00000654ff047816 */ /* 0x000fe40000000004 */
[----:B-1----:R-:W-:Y:S01]  /*27c0*/  SHF.L.U32 R5, R12, 0x1f, RZ ;  /* 0x0000001f0c057819 */ /* 0x002fe200000006ff */
[----:B------:R-:W-:Y:S01]  /*27d0*/  UIADD3 UR4, UPT, UPT, UR5, 0xc0, URZ ;  /* 0x000000c005047890 */ /* 0x000fe2000fffe0ff */
[----:B------:R1:W-:Y:S05]  /*27e0*/  SYNCS.ARRIVE.TRANS64.RED.A1T0 RZ, [R4+URZ], RZ ;  /* 0x000000ff04ff79a7 */ /* 0x0003ea00081004ff */
[----:B------:R-:W-:Y:S01]  /*27f0*/  IMAD.U32 R7, RZ, RZ, UR4 ;  /* 0x00000004ff077e24 */ /* 0x000fe2000f8e00ff */
[----:B------:R-:W2:Y:S04]  /*2800*/  SYNCS.PHASECHK.TRANS64.TRYWAIT P0, [UR5+0xd0], R5 ;  /* 0x0000d005ff0075a7 */ /* 0x000ea80008001105 */
[----:B------:R-:W-:Y:S01]  /*2810*/  PRMT R6, R2, 0x654, R7 ;  /* 0x0000065402067816 */ /* 0x000fe20000000007 */
[----:B-1----:R-:W-:Y:S01]  /*2820*/  @!P2 IMAD.MOV.U32 R4, RZ, RZ, 0x10 ;  /* 0x00000010ff04a424 */ /* 0x002fe200078e00ff */
[----:B--2---:R-:W-:Y:S06]  /*2830*/  @!P0 BRA `(.L_x_45) ;  /* 0x000000b000888947 */ /* 0x004fec0003800000 */
.L_x_128:
[----:B------:R-:W-:Y:S01]  /*2840*/  ULEA UR4, UR6, UR37, 0x4 ;  /* 0x0000002506047291 */ /* 0x000fe2000f8e20ff */
[----:B------:R-:W-:Y:S01]  /*2850*/  SEL R3, R6, R3, !P2 ;  /* 0x0000000306037207 */ /* 0x000fe20005000000 */
[----:B------:R-:W-:Y:S01]  /*2860*/  UIADD3 UR5, UPT, UPT, UR5, 0xc0, URZ ;  /* 0x000000c005057890 */ /* 0x000fe2000fffe0ff */
[----:B-1----:R-:W-:Y:S01]  /*2870*/  LEA R0, R11, UR37, 0x3 ;  /* 0x000000250b007c11 */ /* 0x002fe2000f8e18ff */
[----:B------:R-:W-:Y:S01]  /*2880*/  UIADD3 UR4, UPT, UPT, UR4, 0x130, URZ ;  /* 0x0000013004047890 */ /* 0x000fe2000fffe0ff */
[----:B------:R-:W-:Y:S01]  /*2890*/  SHF.L.U32 R5, R10, 0x1f, RZ ;  /* 0x0000001f0a057819 */ /* 0x000fe200000006ff */
[----:B------:R1:W-:Y:S01]  /*28a0*/  @!P2 SYNCS.ARRIVE.TRANS64.RED RZ, [R3+URZ], R4 ;  /* 0x0000000403ffa9a7 */ /* 0x0003e200080004ff */
[----:B------:R-:W-:Y:S01]  /*28b0*/  UIADD3 UR6, UPT, UPT, UR6, 0x1, URZ ;  /* 0x0000000106067890 */ /* 0x000fe2000fffe0ff */
[----:B------:R-:W-:-:S03]  /*28c0*/  VIADD R8, R8, 0x1 ;  /* 0x0000000108087836 */ /* 0x000fc60000000000 */
[----:B------:R-:W-:Y:S02]  /*28d0*/  UISETP.NE.AND UP0, UPT, UR6, 0x2, UPT ;  /* 0x000000020600788c */ /* 0x000fe4000bf05270 */
[----:B------:R-:W-:Y:S06]  /*28e0*/  UGETNEXTWORKID.BROADCAST [UR4], [UR5] ;  /* 0x00000000040073ca */ /* 0x000fec0008000100 */
[----:B------:R-:W-:Y:S01]  /*28f0*/  USEL UR4, URZ, 0x1, UP0 ;  /* 0x00000001ff047887 */ /* 0x000fe20008000000 */
[----:B------:R-:W-:Y:S01]  /*2900*/  ISETP.NE.AND P0, PT, R8, 0x2, PT ;  /* 0x000000020800780c */ /* 0x000fe20003f05270 */
[----:B------:R-:W-:Y:S01]  /*2910*/  USEL UR6, UR6, URZ, UP0 ;  /* 0x000000ff06067287 */ /* 0x000fe20008000000 */
[----:B------:R-:W2:Y:S03]  /*2920*/  SYNCS.PHASECHK.TRANS64.TRYWAIT P1, [R0+URZ+0xc0], R5 ;  /* 0x0000c005000075a7 */ /* 0x000ea600080211ff */
[----:B------:R-:W-:Y:S01]  /*2930*/  LOP3.LUT R12, R12, UR4, RZ, 0x3c, !PT ;  /* 0x000000040c0c7c12 */ /* 0x000fe2000f8e3cff */
[----:B-12---:R-:W-:Y:S07]  /*2940*/  @!P1 BRA `(.L_x_46) ;  /* 0x000000b0005c9947 */ /* 0x006fee0003800000 */
.L_x_129:
[C---:B------:R-:W-:Y:S01]  /*2950*/  LEA R4, R11.reuse, UR37, 0x4 ;  /* 0x000000250b047c11 */ /* 0x040fe2000f8e20ff */
[----:B-1----:R-:W-:Y:S01]  /*2960*/  VIADD R0, R0, 0xd0 ;  /* 0x000000d000007836 */ /* 0x002fe20000000000 */
[----:B------:R-:W-:Y:S01]  /*2970*/  SEL R8, R8, RZ, P0 ;  /* 0x000000ff08087207 */ /* 0x000fe20000000000 */
[----:B------:R-:W-:-:S03]  /*2980*/  VIADD R11, R11, 0x1 ;  /* 0x000000010b0b7836 */ /* 0x000fc60000000000 */
[----:B------:R-:W1:Y:S01]  /*2990*/  LDS.128 R4, [R4+0x130] ;  /* 0x0001300004047984 */ /* 0x000e620000000c00 */
[----:B------:R-:W-:Y:S02]  /*29a0*/  PRMT R0, RZ, 0x654, R0 ;  /* 0x00000654ff007816 */ /* 0x000fe40000000000 */
[C---:B------:R-:W-:Y:S01]  /*29b0*/  ISETP.NE.AND P1, PT, R11.reuse, 0x2, PT ;  /* 0x000000020b00780c */ /* 0x040fe20003f25270 */
[----:B------:R-:W-:Y:S01]  /*29c0*/  @!PT LDS RZ, [RZ] ;  /* 0x00000000fffff984 */ /* 0x000fe20000000800 */
[----:B------:R-:W-:Y:S01]  /*29d0*/  @!PT LDS RZ, [RZ] ;  /* 0x00000000fffff984 */ /* 0x000fe20000000800 */
[----:B------:R-:W-:Y:S01]  /*29e0*/  @!PT LDS RZ, [RZ] ;  /* 0x00000000fffff984 */ /* 0x000fe20000000800 */
[----:B------:R-:W-:Y:S01]  /*29f0*/  @!PT LDS RZ, [RZ] ;  /* 0x00000000fffff984 */ /* 0x000fe20000000800 */
[----:B------:R2:W-:Y:S06]  /*2a00*/  MEMBAR.ALL.CTA ;  /* 0x0000000000007992 */ /* 0x0005ec0000008000 */
[----:B--2---:R-:W2:Y:S01]  /*2a10*/  FENCE.VIEW.ASYNC.S ;  /* 0x00000000000073c6 */ /* 0x004ea20000000000 */
[----:B------:R-:W-:Y:S01]  /*2a20*/  SEL R11, R11, RZ, P1 ;  /* 0x000000ff0b0b7207 */ /* 0x000fe20000800000 */
[----:B--2---:R2:W-:Y:S01]  /*2a30*/  SYNCS.ARRIVE.TRANS64.RED.A1T0 RZ, [R0+URZ], RZ ;  /* 0x000000ff00ff79a7 */ /* 0x0045e200081004ff */
[----:B-1----:R-:W-:-:S02]  /*2a40*/  LOP3.LUT P3, RZ, R6, 0x1, RZ, 0xc0, !PT ;  /* 0x0000000106ff7812 */ /* 0x002fc4000786c0ff */
[----:B------:R-:W-:-:S04]  /*2a50*/  SEL R5, RZ, 0x1, P1 ;  /* 0x00000001ff057807 */ /* 0x000fc80000800000 */
[----:B------:R-:W-:Y:S02]  /*2a60*/  LOP3.LUT R10, R10, R5, RZ, 0x3c, !PT ;  /* 0x000000050a0a7212 */ /* 0x000fe400078e3cff */
[----:B--2---:R-:W-:-:S04]  /*2a70*/  SEL R0, RZ, 0x1, P0 ;  /* 0x00000001ff007807 */ /* 0x004fc80000000000 */
[----:B------:R-:W-:Y:S01]  /*2a80*/  LOP3.LUT R9, R9, R0, RZ, 0x3c, !PT ;  /* 0x0000000009097212 */ /* 0x000fe200078e3cff */
[----:B------:R-:W-:Y:S06]  /*2a90*/  @P3 BRA `(.L_x_47) ;  /* 0xfffffffc002c3947 */ /* 0x000fec000383ffff */
[----:B------:R-:W-:Y:S01]  /*2aa0*/  ULEA UR5, UR6, UR37, 0x3 ;  /* 0x0000002506057291 */ /* 0x000fe2000f8e18ff */
[----:B------:R-:W-:-:S08]  /*2ab0*/  SHF.L.U32 R3, R12, 0x1f, RZ ;  /* 0x0000001f0c037819 */ /* 0x000fd000000006ff */
[----:B------:R-:W1:Y:S02]  /*2ac0*/  SYNCS.PHASECHK.TRANS64 P0, [UR5+0xd0], R3 ;  /* 0x0000d003ff0075a7 */ /* 0x000e640008001005 */
[----:B-1----:R-:W-:Y:S05]  /*2ad0*/  @P0 BRA `(.L_x_48) ;  /* 0x0000000000080947 */ /* 0x002fea0003800000 */
[----:B------:R-:W1:Y:S02]  /*2ae0*/  SYNCS.PHASECHK.TRANS64.TRYWAIT P0, [UR5+0xd0], R3 ;  /* 0x0000d003ff0075a7 */ /* 0x000e640008001105 */
[----:B-1----:R-:W-:Y:S05]  /*2af0*/  @!P0 BRA `(.L_x_49) ;  /* 0x000000b000048947 */ /* 0x002fea0003800000 */
.L_x_48:
[----:B------:R-:W-:-:S04]  /*2b00*/  UIADD3 UR4, UPT, UPT, UR6, 0x1, URZ ;  /* 0x0000000106047890 */ /* 0x000fc8000fffe0ff */
[----:B------:R-:W-:-:S04]  /*2b10*/  UISETP.NE.AND UP0, UPT, UR4, 0x2, UPT ;  /* 0x000000020400788c */ /* 0x000fc8000bf05270 */
[----:B------:R-:W-:Y:S02]  /*2b20*/  USEL UR7, URZ, 0x1, UP0 ;  /* 0x00000001ff077887 */ /* 0x000fe40008000000 */
[----:B------:R-:W-:-:S04]  /*2b30*/  USEL UR4, UR4, URZ, UP0 ;  /* 0x000000ff04047287 */ /* 0x000fc80008000000 */
[----:B------:R-:W-:Y:S01]  /*2b40*/  ULEA UR4, UR4, UR37, 0x3 ;  /* 0x0000002504047291 */ /* 0x000fe2000f8e18ff */
[----:B-1----:R-:W-:-:S04]  /*2b50*/  LOP3.LUT R3, R12, UR7, RZ, 0x3c, !PT ;  /* 0x000000070c037c12 */ /* 0x002fc8000f8e3cff */
[----:B------:R-:W-:-:S04]  /*2b60*/  SHF.L.U32 R0, R3, 0x1f, RZ ;  /* 0x0000001f03007819 */ /* 0x000fc800000006ff */
[----:B------:R-:W1:Y:S02]  /*2b70*/  SYNCS.PHASECHK.TRANS64 P0, [UR4+0xd0], R0 ;  /* 0x0000d000ff0075a7 */ /* 0x000e640008001004 */
[----:B-1----:R-:W-:Y:S05]  /*2b80*/  @P0 EXIT ;  /* 0x000000000000094d */ /* 0x002fea0003800000 */
[----:B------:R-:W-:Y:S02]  /*2b90*/  SHF.L.U32 R3, R3, 0x1f, RZ ;  /* 0x0000001f03037819 */ /* 0x000fe400000006ff */
[----:B------:R-:W-:-:S07]  /*2ba0*/  MOV R0, UR4 ;  /* 0x0000000400007c02 */ /* 0x000fce0008000f00 */
.L_x_50:
[----:B-1----:R1:W2:Y:S02]  /*2bb0*/  SYNCS.PHASECHK.TRANS64.TRYWAIT P0, [R0+URZ+0xd0], R3 ;  /* 0x0000d003000075a7 */ /* 0x0022a400080011ff */
[----:B--2---:R-:W-:Y:S05]  /*2bc0*/  @!P0 NANOSLEEP.SYNCS 0x989680 ;  /* 0x009896800000895d */ /* 0x004fea0003900000 */
[----:B------:R-:W2:Y:S02]  /*2bd0*/  @!P0 SYNCS.PHASECHK.TRANS64 P0, [R0+URZ+0xd0], R3 ;  /* 0x0000d003000085a7 */ /* 0x000ea400080010ff */
[----:B--2---:R-:W-:Y:S05]  /*2be0*/  @P0 EXIT ;  /* 0x000000000000094d */ /* 0x004fea0003800000 */
[----:B------:R-:W-:Y:S05]  /*2bf0*/  BRA `(.L_x_50) ;  /* 0xfffffffc00ec7947 */ /* 0x000fea000383ffff */
.L_x_43:
[----:B------:R-:W-:-:S09]  /*2c00*/  UISETP.NE.AND UP0, UPT, UR8, URZ, UPT ;  /* 0x000000ff0800728c */ /* 0x000fd2000bf05270 */
[----:B------:R-:W-:Y:S05]  /*2c10*/  BRA.U UP0, `(.L_x_51) ;  /* 0x0000000d00347547 */ /* 0x000fea000b800000 */
[----:B------:R-:W-:Y:S01]  /*2c20*/  UMOV UR4, 0x40 ;  /* 0x0000004000047882 */ /* 0x000fe20000000000 */
[----:B------:R-:W-:Y:S01]  /*2c30*/  NOP ;  /* 0x0000000000007918 */ /* 0x000fe20000000000 */
[----:B------:R-:W-:Y:S01]  /*2c40*/  ULEA UR4, UR37, UR4, 0x18 ;  /* 0x0000000425047291 */ /* 0x000fe2000f8ec0ff */
[----:B------:R-:W-:Y:S02]  /*2c50*/  UMOV UR5, 0x400 ;  /* 0x0000040000057882 */ /* 0x000fe40000000000 */
[----:B------:R-:W-:-:S06]  /*2c60*/  ULEA UR37, UR37, UR5, 0x18 ;  /* 0x0000000525257291 */ /* 0x000fcc000f8ec0ff */
[----:B------:R-:W1:Y:S02]  /*2c70*/  LDS.U8 R0, [UR4+0x1c] ;  /* 0x00001c04ff007984 */ /* 0x000e640008000000 */
[----:B-1----:R-:W-:-:S13]  /*2c80*/  ISETP.NE.AND P0, PT, R0, RZ, PT ;  /* 0x000000ff0000720c */ /* 0x002fda0003f05270 */
[----:B------:R-:W-:Y:S05]  /*2c90*/  @P0 BRA `(.L_x_52) ;  /* 0x0000000000580947 */ /* 0x000fea0003800000 */
[----:B------:R-:W-:-:S13]  /*2ca0*/  ELECT P0, URZ, PT ;  /* 0x0000000000ff782f */ /* 0x000fda0003800000 */
[----:B------:R-:W-:Y:S05]  /*2cb0*/  @!P0 BRA `(.L_x_53) ;  /* 0x0000000000608947 */ /* 0x000fea0003800000 */
[----:B------:R-:W-:Y:S01]  /*2cc0*/  UMOV UR5, 0x10 ;  /* 0x0000001000057882 */ /* 0x000fe20000000000 */
[----:B------:R-:W-:Y:S01]  /*2cd0*/  HFMA2 R0, -RZ, RZ, 0, 5.9604644775390625e-08 ;  /* 0x00000001ff007431 */ /* 0x000fe200000001ff */
[----:B------:R-:W-:-:S03]  /*2ce0*/  MOV R2, 0xffff ;  /* 0x0000ffff00027802 */ /* 0x000fc60000000f00 */
[----:B------:R-:W-:Y:S04]  /*2cf0*/  DEPBAR.LE SB1, 0x36 ;  /* 0x00009d800000791a */ /* 0x000fe80000000000 */
[----:B------:R-:W1:Y:S02]  /*2d00*/  UTCATOMSWS.FIND_AND_SET.ALIGN UP0, UR5, UR5 ;  /* 0x00000005000575e3 */ /* 0x000e640008000800 */
[----:B-1----:R-:W-:Y:S01]  /*2d10*/  MOV R3, UR5 ;  /* 0x0000000500037c02 */ /* 0x002fe20008000f00 */
[----:B------:R-:W-:Y:S06]  /*2d20*/  BRA.U UP0, `(.L_x_54) ;  /* 0x0000000100187547 */ /* 0x000fec000b800000 */
.L_x_55:
[----:B------:R-:W-:Y:S05]  /*2d30*/  NANOSLEEP 0x64 ;  /* 0x000000640000795d */ /* 0x000fea0003800000 */
[----:B------:R-:W-:-:S05]  /*2d40*/  UMOV UR5, 0x10 ;  /* 0x0000001000057882 */ /* 0x000fca0000000000 */
[----:B------:R-:W-:Y:S04]  /*2d50*/  DEPBAR.LE SB1, 0x36 ;  /* 0x00009d800000791a */ /* 0x000fe80000000000 */
[----:B------:R-:W1:Y:S02]  /*2d60*/  UTCATOMSWS.FIND_AND_SET.ALIGN UP0, UR5, UR5 ;  /* 0x00000005000575e3 */ /* 0x000e640008000800 */
[----:B-1----:R-:W-:Y:S01]  /*2d70*/  MOV R3, UR5 ;  /* 0x0000000500037c02 */ /* 0x002fe20008000f00 */
[----:B------:R-:W-:Y:S05]  /*2d80*/  BRA.U !UP0, `(.L_x_55) ;  /* 0xfffffffd08e87547 */ /* 0x000fea000b83ffff */
.L_x_54:
[-C--:B------:R-:W-:Y:S02]  /*2d90*/  SHF.L.U32 R2, R2, R3.reuse, RZ ;  /* 0x0000000302027219 */ /* 0x080fe400000006ff */
[----:B------:R-:W-:Y:S01]  /*2da0*/  SHF.L.U32 R0, R0, R3, RZ ;  /* 0x0000000300007219 */ /* 0x000fe200000006ff */
[----:B------:R-:W-:Y:S02]  /*2db0*/  IMAD.SHL.U32 R3, R3, 0x20, RZ ;  /* 0x0000002003037824 */ /* 0x000fe400078e00ff */
[----:B------:R1:W-:Y:S04]  /*2dc0*/  ATOMS.OR RZ, [UR4+0x14], R2 ;  /* 0x00001402ffff798c */ /* 0x0003e8000b000004 */
[----:B------:R1:W-:Y:S04]  /*2dd0*/  ATOMS.OR RZ, [UR4+0x18], R0 ;  /* 0x00001800ffff798c */ /* 0x0003e8000b000004 */
[----:B------:R1:W-:Y:S01]  /*2de0*/  STS [UR37+0x150], R3 ;  /* 0x00015003ff007988 */ /* 0x0003e20008000825 */
[----:B------:R-:W-:Y:S05]  /*2df0*/  BRA `(.L_x_53) ;  /* 0x0000000000107947 */ /* 0x000fea0003800000 */
.L_x_52:
[----:B------:R-:W-:Y:S02]  /*2e00*/  MOV R0, 0xffffffff ;  /* 0xffffffff00007802 */ /* 0x000fe40000000f00 */
[----:B------:R-:W-:-:S03]  /*2e10*/  MOV R2, 0x2e40 ;  /* 0x00002e4000027802 */ /* 0x000fc60000000f00 */
[----:B------:R1:W-:Y:S04]  /*2e20*/  STS [UR37+0x150], R0 ;  /* 0x00015000ff007988 */ /* 0x0003e80008000825 */
[----:B-1-3-5:R-:W-:Y:S05]  /*2e30*/  CALL.REL.NOINC `($__internal_1_$__cuda_sm10x_tcgen05_guardrail_trap_phase_invalid_during_alloc) ;  /* 0x000000b000dc7944 */ /* 0x02afea0003c00000 */
.L_x_53:
[----:B------:R-:W-:Y:S05]  /*2e40*/  WARPSYNC.ALL ;  /* 0x0000000000007948 */ /* 0x000fea0003800000 */
[----:B------:R-:W2:Y:S01]  /*2e50*/  S2UR UR6, SR_CgaCtaId ;  /* 0x00000000000679c3 */ /* 0x000ea20000008800 */
[----:B------:R-:W-:Y:S01]  /*2e60*/  UMOV UR4, 0x400 ;  /* 0x0000040000047882 */ /* 0x000fe20000000000 */
[----:B------:R-:W-:-:S06]  /*2e70*/  NOP ;  /* 0x0000000000007918 */ /* 0x000fcc0000000000 */
[----:B------:R-:W-:Y:S06]  /*2e80*/  BAR.ARV 0x6, 0xa0 ;  /* 0x0182800000007b1d */ /* 0x000fec0000002000 */
[----:B------:R-:W4:Y:S01]  /*2e90*/  LDCU UR7, c[0x0][0x38c] ;  /* 0x00007180ff0777ac */ /* 0x000f220008000800 */
[----:B------:R-:W-:Y:S01]  /*2ea0*/  IMAD.MOV.U32 R11, RZ, RZ, 0x1 ;  /* 0x00000001ff0b7424 */ /* 0x000fe200078e00ff */
[----:B------:R-:W-:Y:S01]  /*2eb0*/  CS2R R8, SRZ ;  /* 0x0000000000087805 */ /* 0x000fe2000001ff00 */
[----:B------:R-:W-:Y:S01]  /*2ec0*/  IMAD.MOV.U32 R10, RZ, RZ, RZ ;  /* 0x000000ffff0a7224 */ /* 0x000fe200078e00ff */
[----:B------:R-:W-:Y:S01]  /*2ed0*/  UMOV UR18, URZ ;  /* 0x000000ff00127c82 */ /* 0x000fe20008000000 */
[----:B------:R-:W-:Y:S01]  /*2ee0*/  UMOV UR17, URZ ;  /* 0x000000ff00117c82 */ /* 0x000fe20008000000 */
[----:B------:R-:W-:Y:S01]  /*2ef0*/  UMOV UR22, 0x0 ;  /* 0x0000000000167882 */ /* 0x000fe20000000000 */
[----:B------:R-:W-:Y:S01]  /*2f00*/  UMOV UR23, 0x8400010 ;  /* 0x0840001000177882 */ /* 0x000fe20000000000 */
[----:B------:R-:W-:Y:S01]  /*2f10*/  UMOV UR20, 0x0 ;  /* 0x0000000000147882 */ /* 0x000fe20000000000 */
[----:B------:R-:W-:Y:S01]  /*2f20*/  UMOV UR21, 0x8400010 ;  /* 0x0840001000157882 */ /* 0x000fe20000000000 */
[----:B--2---:R-:W-:Y:S01]  /*2f30*/  ULEA UR6, UR6, UR4, 0x18 ;  /* 0x0000000406067291 */ /* 0x004fe2000f8ec0ff */
[----:B------:R-:W2:Y:S03]  /*2f40*/  LDCU UR4, c[0x0][0x38c] ;  /* 0x00007180ff0477ac */ /* 0x000ea60008000800 */
[----:B------:R-:W-:-:S02]  /*2f50*/  UIADD3 UR11, UPT, UPT, UR6, 0xc400, URZ ;  /* 0x0000c400060b7890 */ /* 0x000fc4000fffe0ff */
[----:B----4-:R-:W-:-:S03]  /*2f60*/  UIADD3 UR7, UPT, UPT, UR7, 0x3f, URZ ;  /* 0x0000003f07077890 */ /* 0x010fc6000fffe0ff */
[----:B-1----:R-:W1:Y:S01]  /*2f70*/  LDS R0, [UR6+0x150] ;  /* 0x00015006ff007984 */ /* 0x002e620008000800 */
[----:B------:R-:W-:Y:S02]  /*2f80*/  UIADD3 UR12, UPT, UPT, UR6, 0x1a400, URZ ;  /* 0x0001a400060c7890 */ /* 0x000fe4000fffe0ff */
[----:B------:R-:W-:Y:S02]  /*2f90*/  USHF.R.S32.HI UR5, URZ, 0x1f, UR7 ;  /* 0x0000001fff057899 */ /* 0x000fe40008011407 */
[----:B------:R-:W-:Y:S02]  /*2fa0*/  USHF.R.U32.HI UR11, URZ, 0x4, UR11 ;  /* 0x00000004ff0b7899 */ /* 0x000fe4000801160b */
[----:B------:R-:W-:Y:S02]  /*2fb0*/  ULEA.HI UR5, UR5, UR7, URZ, 0x6 ;  /* 0x0000000705057291 */ /* 0x000fe4000f8f30ff */
[----:B------:R-:W-:Y:S02]  /*2fc0*/  USHF.R.U32.HI UR12, URZ, 0x4, UR12 ;  /* 0x00000004ff0c7899 */ /* 0x000fe4000801160c */
[----:B------:R-:W-:-:S02]  /*2fd0*/  USHF.R.S32.HI UR5, URZ, 0x6, UR5 ;  /* 0x00000006ff057899 */ /* 0x000fc40008011405 */
[----:B------:R-:W-:Y:S02]  /*2fe0*/  ULOP3.LUT UR11, UR11, 0x3fff, URZ, 0xc0, !UPT ;  /* 0x00003fff0b0b7892 */ /* 0x000fe4000f8ec0ff */
[----:B------:R-:W-:Y:S02]  /*2ff0*/  UISETP.LT.AND UP0, UPT, UR5, 0x1, UPT ;  /* 0x000000010500788c */ /* 0x000fe4000bf01270 */
[----:B------:R-:W-:Y:S02]  /*3000*/  ULOP3.LUT UR12, UR12, 0x3fff, URZ, 0xc0, !UPT ;  /* 0x00003fff0c0c7892 */ /* 0x000fe4000f8ec0ff */
[----:B------:R-:W-:Y:S02]  /*3010*/  USEL UR10, UR5, 0x1, !UP0 ;  /* 0x00000001050a7887 */ /* 0x000fe4000c000000 */
[----:B------:R-:W-:Y:S02]  /*3020*/  ULOP3.LUT UR11, UR11, 0x10000, URZ, 0xfc, !UPT ;  /* 0x000100000b0b7892 */ /* 0x000fe4000f8efcff */
[----:B------:R-:W-:-:S02]  /*3030*/  ULOP3.LUT UR12, UR12, 0x10000, URZ, 0xfc, !UPT ;  /* 0x000100000c0c7892 */ /* 0x000fc4000f8efcff */
[----:B------:R-:W-:Y:S02]  /*3040*/  UIADD3 UR10, UPT, UPT, -UR10, URZ, URZ ;  /* 0x000000ff0a0a7290 */ /* 0x000fe4000fffe1ff */
[----:B--2---:R-:W-:Y:S01]  /*3050*/  UISETP.GE.AND UP3, UPT, UR4, 0x1, UPT ;  /* 0x000000010400788c */ /* 0x004fe2000bf66270 */
[----:B-1----:R-:W-:-:S15]  /*3060*/  R2UR UR19, R0 ;  /* 0x00000000001372ca */ /* 0x002fde00000e0000 */
.L_x_62:
[----:B------:R-:W-:Y:S02]  /*3070*/  LEA R0, R10, UR6, 0x3 ;  /* 0x000000060a007c11 */ /* 0x000fe4000f8e18ff */
[----:B------:R-:W-:Y:S02]  /*3080*/  SHF.L.U32 R5, R9, 0x1f, RZ ;  /* 0x0000001f09057819 */ /* 0x000fe400000006ff */
[----:B------:R-:W-:Y:S01]  /*3090*/  PLOP3.LUT P0, PT, PT, PT, UP3, 0x80, 0x8 ;  /* 0x000000000008781c */ /* 0x000fe20003f0f038 */
[----:B------:R-:W-:Y:S01]  /*30a0*/  VIADD R3, R0, 0xd0 ;  /* 0x000000d000037836 */ /* 0x000fe20000000000 */
[----:B-1----:R-:W1:Y:S02]  /*30b0*/  SYNCS.PHASECHK.TRANS64.TRYWAIT P1, [R0+URZ+0xc0], R5 ;  /* 0x0000c005000075a7 */ /* 0x002e6400080211ff */
[----:B-1--4-:R-:W-:Y:S09]  /*30c0*/  @!P1 BRA `(.L_x_56) ;  /* 0x000000a800a89947 */ /* 0x012ff20003800000 */
.L_x_131:
[----:B------:R-:W-:Y:S01]  /*30d0*/  LEA R4, R10, UR6, 0x4 ;  /* 0x000000060a047c11 */ /* 0x000fe2000f8e20ff */
[----:B------:R-:W-:Y:S01]  /*30e0*/  @UP3 ULEA UR4, UR17, UR6, 0x3 ;  /* 0x0000000611043291 */ /* 0x000fe2000f8e18ff */
[----:B------:R-:W-:Y:S01]  /*30f0*/  PLOP3.LUT P2, PT, PT, PT, PT, 0x80, 0x8 ;  /* 0x000000000008781c */ /* 0x000fe20003f4f070 */
[----:B------:R-:W-:Y:S01]  /*3100*/  ULEA UR8, UR18, UR6, 0x3 ;  /* 0x0000000612087291 */ /* 0x000fe2000f8e18ff */
[----:B------:R-:W-:Y:S01]  /*3110*/  PRMT R3, RZ, 0x654, R3 ;  /* 0x00000654ff037816 */ /* 0x000fe20000000003 */
[----:B------:R-:W-:Y:S01]  /*3120*/  ULEA UR9, UR18, UR19, 0x8 ;  /* 0x0000001312097291 */ /* 0x000fe2000f8e40ff */
[----:B-1----:R-:W1:Y:S01]  /*3130*/  LDS.128 R4, [R4+0x130] ;  /* 0x0001300004047984 */ /* 0x002e620000000c00 */
[----:B------:R-:W-:Y:S02]  /*3140*/  @P0 SHF.L.U32 R2, R8, 0x1f, RZ ;  /* 0x0000001f08020819 */ /* 0x000fe400000006ff */
[----:B------:R-:W-:Y:S01]  /*3150*/  SHF.L.U32 R0, R11, 0x1f, RZ ;  /* 0x0000001f0b007819 */ /* 0x000fe200000006ff */
[----:B------:R-:W-:Y:S01]  /*3160*/  @!PT LDS RZ, [RZ] ;  /* 0x00000000fffff984 */ /* 0x000fe20000000800 */
[----:B------:R-:W-:Y:S01]  /*3170*/  @!PT LDS RZ, [RZ] ;  /* 0x00000000fffff984 */ /* 0x000fe20000000800 */
[----:B------:R-:W-:Y:S01]  /*3180*/  @!PT LDS RZ, [RZ] ;  /* 0x00000000fffff984 */ /* 0x000fe20000000800 */
[----:B------:R-:W-:Y:S01]  /*3190*/  @!PT LDS RZ, [RZ] ;  /* 0x00000000fffff984 */ /* 0x000fe20000000800 */
[----:B------:R2:W-:Y:S06]  /*31a0*/  MEMBAR.ALL.CTA ;  /* 0x0000000000007992 */ /* 0x0005ec0000008000 */
[----:B--2---:R-:W2:Y:S02]  /*31b0*/  FENCE.VIEW.ASYNC.S ;  /* 0x00000000000073c6 */ /* 0x004ea40000000000 */
[----:B--2---:R2:W-:Y:S01]  /*31c0*/  SYNCS.ARRIVE.TRANS64.RED.A1T0 RZ, [R3+URZ], RZ ;  /* 0x000000ff03ff79a7 */ /* 0x0045e200081004ff */
[----:B------:R2:W4:Y:S01]  /*31d0*/  @P0 SYNCS.PHASECHK.TRANS64.TRYWAIT P2, [UR4], R2 ;  /* 0x00000002ff0005a7 */ /* 0x0005220008041104 */
[----:B-1----:R-:W-:Y:S01]  /*31e0*/  LOP3.LUT P1, RZ, R6, 0x1, RZ, 0xc0, !PT ;  /* 0x0000000106ff7812 */ /* 0x002fe2000782c0ff */
[----:B------:R-:W1:Y:S02]  /*31f0*/  SYNCS.PHASECHK.TRANS64.TRYWAIT P0, [UR8+0xf0], R0 ;  /* 0x0000f000ff0075a7 */ /* 0x000e640008001108 */
[----:B-12-4-:R-:W-:Y:S10]  /*3200*/  @!P0 BRA `(.L_x_57) ;  /* 0x000000a8006c8947 */ /* 0x016ff40003800000 */
.L_x_133:
[----:B------:R-:W-:Y:S01]  /*3210*/  IADD3 R10, PT, PT, R10, 0x1, RZ ;  /* 0x000000010a0a7810 */ /* 0x000fe20007ffe0ff */
[----:B------:R-:W-:Y:S06]  /*3220*/  BRA.U !UP3, `(.L_x_58) ;  /* 0x000000010b987547 */ /* 0x000fec000b800000 */
[----:B------:R-:W-:Y:S01]  /*3230*/  UPLOP3.LUT UP4, UPT, UPT, UPT, UPT, 0x40, 0x4 ;  /* 0x000000000004789c */ /* 0x000fe20003f8e870 */
[----:B------:R-:W-:Y:S01]  /*3240*/  UMOV UR16, UR10 ;  /* 0x0000000a00107c82 */ /* 0x000fe20008000000 */
[----:B------:R-:W-:Y:S01]  /*3250*/  UMOV UR15, UR5 ;  /* 0x00000005000f7c82 */ /* 0x000fe20008000000 */
[----:B------:R-:W-:-:S08]  /*3260*/  UMOV UR14, UR17 ;  /* 0x00000011000e7c82 */ /* 0x000fd00008000000 */
.L_x_61:
[----:B------:R-:W-:Y:S02]  /*3270*/  UIADD3 UR16, UPT, UPT, UR16, 0x1, URZ ;  /* 0x0000000110107890 */ /* 0x000fe4000fffe0ff */
[----:B--2---:R-:W-:Y:S02]  /*3280*/  ULEA UR7, UR14, UR6, 0x3 ;  /* 0x000000060e077291 */ /* 0x004fe4000f8e18ff */
[----:B------:R-:W-:Y:S01]  /*3290*/  UISETP.NE.AND UP0, UPT, UR16, URZ, UPT ;  /* 0x000000ff1000728c */ /* 0x000fe2000bf05270 */
[----:B----4-:R-:W-:Y:S10]  /*32a0*/  @P2 BRA `(.L_x_59) ;  /* 0x00000000000c2947 */ /* 0x010ff40003800000 */
[----:B-1----:R-:W-:Y:S04]  /*32b0*/  SHF.L.U32 R3, R8, 0x1f, RZ ;  /* 0x0000001f08037819 */ /* 0x002fe800000006ff */
[----:B------:R-:W1:Y:S02]  /*32c0*/  SYNCS.PHASECHK.TRANS64.TRYWAIT P0, [UR7], R3 ;  /* 0x00000003ff0075a7 */ /* 0x000e640008001107 */
[----:B-1----:R-:W-:Y:S05]  /*32d0*/  @!P0 BRA `(.L_x_60) ;  /* 0x000000a800508947 */ /* 0x002fea0003800000 */
.L_x_59:
[----:B------:R-:W-:Y:S01]  /*32e0*/  UISETP.NE.AND UP1, UPT, UR15, 0x1, UPT ;  /* 0x000000010f00788c */ /* 0x000fe2000bf25270 */
[----:B------:R-:W-:Y:S01]  /*32f0*/  PLOP3.LUT P2, PT, PT, PT, PT, 0x80, 0x8 ;  /* 0x000000000008781c */ /* 0x000fe20003f4f070 */
[----:B------:R-:W-:Y:S02]  /*3300*/  UIADD3 UR17, UPT, UPT, UR14, 0x1, URZ ;  /* 0x000000010e117890 */ /* 0x000fe4000fffe0ff */
[----:B------:R-:W-:Y:S02]  /*3310*/  ULEA UR24, UR14, UR12, 0xa ;  /* 0x0000000c0e187291 */ /* 0x000fe4000f8e50ff */
[----:B------:R-:W-:Y:S01]  /*3320*/  UISETP.NE.AND UP2, UPT, UR17, 0x7, UPT ;  /* 0x000000071100788c */ /* 0x000fe2000bf45270 */
[----:B------:R-:W-:Y:S01]  /*3330*/  PLOP3.LUT P0, PT, PT, PT, UP1, 0x80, 0x8 ;  /* 0x000000000008781c */ /* 0x000fe20003f0f018 */
[----:B------:R-:W-:Y:S02]  /*3340*/  ULEA UR26, UR14, UR11, 0x9 ;  /* 0x0000000b0e1a7291 */ /* 0x000fe4000f8e48ff */
[----:B------:R-:W-:Y:S02]  /*3350*/  USEL UR13, URZ, 0x1, UP2 ;  /* 0x00000001ff0d7887 */ /* 0x000fe40009000000 */
[----:B------:R-:W-:Y:S02]  /*3360*/  USEL UR17, UR17, URZ, UP2 ;  /* 0x000000ff11117287 */ /* 0x000fe40009000000 */
[----:B------:R-:W-:Y:S02]  /*3370*/  UIADD3 UR30, UPT, UPT, UR24, 0x2, URZ ;  /* 0x00000002181e7890 */ /* 0x000fe4000fffe0ff */
[----:B------:R-:W-:Y:S01]  /*3380*/  @UP1 ULEA UR4, UR17, UR6, 0x3 ;  /* 0x0000000611041291 */ /* 0x000fe2000f8e18ff */
[----:B------:R-:W-:Y:S01]  /*3390*/  LOP3.LUT R8, R8, UR13, RZ, 0x3c, !PT ;  /* 0x0000000d08087c12 */ /* 0x000fe2000f8e3cff */
[----:B------:R-:W-:Y:S02]  /*33a0*/  UIADD3 UR28, UPT, UPT, UR26, 0x2, URZ ;  /* 0x000000021a1c7890 */ /* 0x000fe4000fffe0ff */
[----:B------:R-:W-:Y:S01]  /*33b0*/  UIADD3 UR7, UPT, UPT, UR7, 0x38, URZ ;  /* 0x0000003807077890 */ /* 0x000fe2000fffe0ff */
[----:B-1----:R-:W-:Y:S01]  /*33c0*/  @P0 SHF.L.U32 R0, R8, 0x1f, RZ ;  /* 0x0000001f08000819 */ /* 0x002fe200000006ff */
[----:B------:R-:W-:Y:S01]  /*33d0*/  UMOV UR25, 0x80004020 ;  /* 0x8000402000197882 */ /* 0x000fe20000000000 */
[----:B------:R-:W-:Y:S01]  /*33e0*/  UMOV UR27, 0x80004020 ;  /* 0x80004020001b7882 */ /* 0x000fe20000000000 */
[----:B------:R-:W-:Y:S01]  /*33f0*/  UMOV UR31, 0x80004020 ;  /* 0x80004020001f7882 */ /* 0x000fe20000000000 */
[----:B------:R2:W4:Y:S01]  /*3400*/  @P0 SYNCS.PHASECHK.TRANS64.TRYWAIT P2, [UR4], R0 ;  /* 0x00000000ff0005a7 */ /* 0x0005220008041104 */
[----:B------:R-:W-:Y:S01]  /*3410*/  UIADD3 UR15, UPT, UPT, UR15, -0x1, URZ ;  /* 0xffffffff0f0f7890 */ /* 0x000fe2000fffe0ff */
[----:B------:R2:W-:Y:S01]  /*3420*/  UTCQMMA gdesc[UR26], gdesc[UR24], tmem[UR9], tmem[UR22], idesc[UR23], UP4 ;  /* 0x00ff16181a0075ea */ /* 0x0005e2000a000309 */
[----:B------:R-:W-:Y:S01]  /*3430*/  UPLOP3.LUT UP4, UPT, UPT, UPT, UPT, 0x80, 0x8 ;  /* 0x000000000008789c */ /* 0x000fe20003f8f070 */
[----:B------:R-:W-:Y:S01]  /*3440*/  UMOV UR29, 0x80004020 ;  /* 0x80004020001d7882 */ /* 0x000fe20000000000 */
[----:B------:R-:W-:Y:S01]  /*3450*/  UMOV UR14, UR17 ;  /* 0x00000011000e7c82 */ /* 0x000fe20008000000 */
[----:B------:R2:W-:Y:S01]  /*3460*/  UTCQMMA gdesc[UR28], gdesc[UR30], tmem[UR9], tmem[UR20], idesc[UR21], UPT ;  /* 0x00ff141e1c0075ea */ /* 0x0005e2000b800309 */
[----:B------:R2:W-:Y:S01]  /*3470*/  UTCBAR [UR7], URZ ;  /* 0x000000ff070073e9 */ /* 0x0005e200080000ff */
[----:B------:R-:W-:Y:S06]  /*3480*/  BRA.U UP0, `(.L_x_61) ;  /* 0xfffffffd00787547 */ /* 0x000fec000b83ffff */
.L_x_58:
[----:B------:R-:W-:Y:S01]  /*3490*/  UIADD3 UR18, UPT, UPT, UR18, 0x1, URZ ;  /* 0x0000000112127890 */ /* 0x000fe2000fffe0ff */
[C---:B------:R-:W-:Y:S01]  /*34a0*/  ISETP.NE.AND P0, PT, R10.reuse, 0x2, PT ;  /* 0x000000020a00780c */ /* 0x040fe20003f05270 */
[----:B------:R-:W-:Y:S02]  /*34b0*/  UIADD3 UR8, UPT, UPT, UR8, 0xe0, URZ ;  /* 0x000000e008087890 */ /* 0x000fe4000fffe0ff */
[----:B------:R-:W-:Y:S01]  /*34c0*/  UISETP.NE.AND UP0, UPT, UR18, 0x2, UPT ;  /* 0x000000021200788c */ /* 0x000fe2000bf05270 */
[----:B-12---:R-:W-:Y:S02]  /*34d0*/  SEL R0, RZ, 0x1, P0 ;  /* 0x00000001ff007807 */ /* 0x006fe40000000000 */
[----:B------:R-:W-:Y:S01]  /*34e0*/  SEL R10, R10, RZ, P0 ;  /* 0x000000ff0a0a7207 */ /* 0x000fe20000000000 */
[----:B------:R-:W-:Y:S01]  /*34f0*/  USEL UR4, URZ, 0x1, UP0 ;  /* 0x00000001ff047887 */ /* 0x000fe20008000000 */
[----:B------:R-:W-:Y:S01]  /*3500*/  LOP3.LUT R9, R9, R0, RZ, 0x3c, !PT ;  /* 0x0000000009097212 */ /* 0x000fe200078e3cff */
[----:B------:R-:W-:Y:S01]  /*3510*/  USEL UR18, UR18, URZ, UP0 ;  /* 0x000000ff12127287 */ /* 0x000fe20008000000 */
[----:B------:R1:W-:Y:S03]  /*3520*/  UTCBAR [UR8], URZ ;  /* 0x000000ff080073e9 */ /* 0x0003e600080000ff */
[----:B------:R-:W-:Y:S01]  /*3530*/  LOP3.LUT R11, R11, UR4, RZ, 0x3c, !PT ;  /* 0x000000040b0b7c12 */ /* 0x000fe2000f8e3cff */
[----:B------:R-:W-:Y:S07]  /*3540*/  @P1 BRA `(.L_x_62) ;  /* 0xfffffff800c81947 */ /* 0x000fee000383ffff */
[----:B------:R-:W2:Y:S01]  /*3550*/  S2UR UR4, SR_CgaCtaId ;  /* 0x00000000000479c3 */ /* 0x000ea20000008800 */
[----:B------:R-:W-:Y:S01]  /*3560*/  ELECT P0, URZ, PT ;  /* 0x0000000000ff782f */ /* 0x000fe20003800000 */
[----:B------:R-:W-:Y:S01]  /*3570*/  IMAD.MOV.U32 R0, RZ, RZ, 0x1 ;  /* 0x00000001ff007424 */ /* 0x000fe200078e00ff */
[----:B------:R-:W-:Y:S01]  /*3580*/  UIADD3 UR6, UPT, UPT, UR6, 0xf0, URZ ;  /* 0x000000f006067890 */ /* 0x000fe2000fffe0ff */
[----:B------:R-:W-:Y:S01]  /*3590*/  SHF.L.U32 R3, R11, 0x1f, RZ ;  /* 0x0000001f0b037819 */ /* 0x000fe200000006ff */
[----:B------:R-:W-:-:S03]  /*35a0*/  UMOV UR5, 0x40 ;  /* 0x0000004000057882 */ /* 0x000fc60000000000 */
[----:B------:R-:W-:Y:S01]  /*35b0*/  UVIRTCOUNT.DEALLOC.SMPOOL 0x80 ;  /* 0x000000800000784c */ /* 0x000fe20000000000 */
[----:B--2---:R-:W-:Y:S02]  /*35c0*/  ULEA UR4, UR4, UR5, 0x18 ;  /* 0x0000000504047291 */ /* 0x004fe4000f8ec0ff */
[----:B------:R-:W-:-:S07]  /*35d0*/  ULEA UR5, UR18, UR6, 0x3 ;  /* 0x0000000612057291 */ /* 0x000fce000f8e18ff */
[----:B------:R2:W-:Y:S02]  /*35e0*/  @P0 STS.U8 [UR4+0x1c], R0 ;  /* 0x00001c00ff000988 */ /* 0x0005e40008000004 */
[----:B------:R-:W3:Y:S02]  /*35f0*/  SYNCS.PHASECHK.TRANS64.TRYWAIT P0, [UR5], R3 ;  /* 0x00000003ff0075a7 */ /* 0x000ee40008001105 */
[----:B--23--:R-:W-:Y:S05]  /*3600*/  @!P0 BRA `(.L_x_63) ;  /* 0x000000a4009c8947 */ /* 0x00cfea0003800000 */
.L_x_136:
[----:B------:R-:W-:-:S04]  /*3610*/  UIADD3 UR7, UPT, UPT, UR18, 0x1, URZ ;  /* 0x0000000112077890 */ /* 0x000fc8000fffe0ff */
[----:B------:R-:W-:-:S04]  /*3620*/  UISETP.NE.AND UP0, UPT, UR7, 0x2, UPT ;  /* 0x000000020700788c */ /* 0x000fc8000bf05270 */
[----:B------:R-:W-:Y:S02]  /*3630*/  USEL UR5, URZ, 0x1, UP0 ;  /* 0x00000001ff057887 */ /* 0x000fe40008000000 */
[----:B------:R-:W-:-:S04]  /*3640*/  USEL UR7, UR7, URZ, UP0 ;  /* 0x000000ff07077287 */ /* 0x000fc80008000000 */
[----:B------:R-:W-:Y:S01]  /*3650*/  ULEA UR7, UR7, UR6, 0x3 ;  /* 0x0000000607077291 */ /* 0x000fe2000f8e18ff */
[----:B--2---:R-:W-:-:S04]  /*3660*/  LOP3.LUT R3, R11, UR5, RZ, 0x3c, !PT ;  /* 0x000000050b037c12 */ /* 0x004fc8000f8e3cff */
[----:B------:R-:W-:-:S04]  /*3670*/  SHF.L.U32 R3, R3, 0x1f, RZ ;  /* 0x0000001f03037819 */ /* 0x000fc800000006ff */
[----:B------:R-:W2:Y:S02]  /*3680*/  SYNCS.PHASECHK.TRANS64.TRYWAIT P0, [UR7], R3 ;  /* 0x00000003ff0075a7 */ /* 0x000ea40008001107 */
[----:B--2---:R-:W-:Y:S05]  /*3690*/  @!P0 BRA `(.L_x_64) ;  /* 0x000000a400908947 */ /* 0x004fea0003800000 */
.L_x_138:
[----:B------:R-:W-:Y:S01]  /*36a0*/  NOP ;  /* 0x0000000000007918 */ /* 0x000fe20000000000 */
[----:B--2---:R-:W2:Y:S01]  /*36b0*/  LDS R0, [UR4+0x14] ;  /* 0x00001404ff007984 */ /* 0x004ea20008000800 */
[----:B------:R-:W-:Y:S01]  /*36c0*/  ULOP3.LUT UR6, UR19, 0xffff, URZ, 0xc0, !UPT ;  /* 0x0000ffff13067892 */ /* 0x000fe2000f8ec0ff */
[----:B-1----:R-:W-:Y:S01]  /*36d0*/  UMOV UR8, 0xffff ;  /* 0x0000ffff00087882 */ /* 0x002fe20000000000 */
[----:B------:R-:W-:Y:S02]  /*36e0*/  UMOV UR5, 0x1 ;  /* 0x0000000100057882 */ /* 0x000fe40000000000 */
[----:B------:R-:W-:-:S04]  /*36f0*/  USHF.R.U32.HI UR6, URZ, 0x5, UR6 ;  /* 0x00000005ff067899 */ /* 0x000fc80008011606 */
[----:B------:R-:W-:Y:S02]  /*3700*/  USHF.L.U32 UR8, UR8, UR6, URZ ;  /* 0x0000000608087299 */ /* 0x000fe400080006ff */
[----:B------:R-:W-:-:S04]  /*3710*/  USHF.L.U32 UR5, UR5, UR6, URZ ;  /* 0x0000000605057299 */ /* 0x000fc800080006ff */
[----:B--2---:R-:W-:-:S04]  /*3720*/  LOP3.LUT R0, R0, UR8, RZ, 0xc0, !PT ;  /* 0x0000000800007c12 */ /* 0x004fc8000f8ec0ff */
[----:B------:R-:W-:-:S13]  /*3730*/  ISETP.NE.AND P0, PT, R0, UR8, PT ;  /* 0x0000000800007c0c */ /* 0x000fda000bf05270 */
[----:B------:R-:W-:Y:S05]  /*3740*/  @P0 BRA `(.L_x_65) ;  /* 0x0000000000580947 */ /* 0x000fea0003800000 */
[----:B------:R-:W1:Y:S02]  /*3750*/  LDS R0, [UR4+0x18] ;  /* 0x00001804ff007984 */ /* 0x000e640008000800 */
[----:B-1----:R-:W-:-:S04]  /*3760*/  LOP3.LUT R0, R0, UR5, RZ, 0xc0, !PT ;  /* 0x0000000500007c12 */ /* 0x002fc8000f8ec0ff */
[----:B------:R-:W-:-:S13]  /*3770*/  ISETP.NE.AND P0, PT, R0, UR5, PT ;  /* 0x0000000500007c0c */ /* 0x000fda000bf05270 */
[----:B------:R-:W-:Y:S05]  /*3780*/  @P0 BRA `(.L_x_66) ;  /* 0x00000000003c0947 */ /* 0x000fea0003800000 */
[----:B------:R-:W1:Y:S01]  /*3790*/  S2R R2, SR_LANEID ;  /* 0x0000000000027919 */ /* 0x000e620000000000 */
[----:B------:R-:W-:Y:S01]  /*37a0*/  ULOP3.LUT UR8, URZ, UR8, URZ, 0x33, !UPT ;  /* 0x00000008ff087292 */ /* 0x000fe2000f8e33ff */
[----:B------:R-:W-:Y:S01]  /*37b0*/  LOP3.LUT R4, RZ, UR5, RZ, 0x33, !PT ;  /* 0x00000005ff047c12 */ /* 0x000fe2000f8e33ff */
[----:B------:R-:W-:Y:S02]  /*37c0*/  VOTEU.ANY UR7, UPT, PT ;  /* 0x0000000000077886 */ /* 0x000fe400038e0100 */
[----:B------:R-:W-:Y:S01]  /*37d0*/  UFLO.U32 UR7, UR7 ;  /* 0x00000007000772bd */ /* 0x000fe200080e0000 */
[----:B------:R-:W2:Y:S01]  /*37e0*/  REDUX UR5, R4 ;  /* 0x00000000040573c4 */ /* 0x000ea20000000000 */
[----:B------:R-:W-:-:S06]  /*37f0*/  IMAD.U32 R0, RZ, RZ, UR8 ;  /* 0x00000008ff007e24 */ /* 0x000fcc000f8e00ff */
[----:B------:R3:W-:Y:S01]  /*3800*/  UTCATOMSWS.AND URZ, UR8 ;  /* 0x0000000800ff79e3 */ /* 0x0007e20008000000 */
[----:B------:R-:W4:Y:S01]  /*3810*/  REDUX UR6, R0 ;  /* 0x00000000000673c4 */ /* 0x000f220000000000 */
[----:B-1----:R-:W-:Y:S01]  /*3820*/  ISETP.EQ.U32.AND P0, PT, R2, UR7, PT ;  /* 0x0000000702007c0c */ /* 0x002fe2000bf02070 */
[----:B--2---:R-:W-:Y:S01]  /*3830*/  IMAD.U32 R2, RZ, RZ, UR5 ;  /* 0x00000005ff027e24 */ /* 0x004fe2000f8e00ff */
[----:B----4-:R-:W-:-:S11]  /*3840*/  MOV R3, UR6 ;  /* 0x0000000600037c02 */ /* 0x010fd60008000f00 */
[----:B------:R3:W-:Y:S04]  /*3850*/  @P0 ATOMS.AND RZ, [UR4+0x14], R3 ;  /* 0x00001403ffff098c */ /* 0x0007e8000a800004 */
[----:B------:R3:W-:Y:S01]  /*3860*/  @P0 ATOMS.AND RZ, [UR4+0x18], R2 ;  /* 0x00001802ffff098c */ /* 0x0007e2000a800004 */
[----:B------:R-:W-:Y:S05]  /*3870*/  BRA `(.L_x_67) ;  /* 0x0000000000147947 */ /* 0x000fea0003800000 */
.L_x_66:
[----:B------:R-:W-:Y:S02]  /*3880*/  MOV R2, 0x38a0 ;  /* 0x000038a000027802 */ /* 0x000fe40000000f00 */
[----:B----45:R-:W-:Y:S05]  /*3890*/  CALL.REL.NOINC `($__internal_0_$__cuda_sm10x_tcgen05_guardrail_trap_col_being_dealloced_not_returned_by_alloc) ;  /* 0x000000a800387944 */ /* 0x030fea0003c00000 */
[----:B------:R-:W-:Y:S05]  /*38a0*/  BRA `(.L_x_67) ;  /* 0x0000000000087947 */ /* 0x000fea0003800000 */
.L_x_65:
[----:B------:R-:W-:Y:S02]  /*38b0*/  MOV R2, 0x38d0 ;  /* 0x000038d000027802 */ /* 0x000fe40000000f00 */
[----:B----45:R-:W-:Y:S05]  /*38c0*/  CALL.REL.NOINC `($__internal_2_$__cuda_sm10x_tcgen05_guardrail_trap_unallocated_columns_being_dealloced) ;  /* 0x000000a800447944 */ /* 0x030fea0003c00000 */
.L_x_67:
[----:B------:R-:W-:Y:S01]  /*38d0*/  NOP ;  /* 0x0000000000007918 */ /* 0x000fe20000000000 */
[----:B---3--:R-:W-:Y:S05]  /*38e0*/  EXIT ;  /* 0x000000000000794d */ /* 0x008fea0003800000 */
.L_x_51:
[----:B------:R-:W-:-:S09]  /*38f0*/  UISETP.NE.OR UP3, UPT, UR8, 0x3, UP3 ;  /* 0x000000030800788c */ /* 0x000fd20009f65670 */
[----:B------:R-:W-:Y:S05]  /*3900*/  BRA.U UP3, `(.L_x_68) ;  /* 0x0000001103147547 */ /* 0x000fea000b800000 */
[----:B------:R-:W1:Y:S01]  /*3910*/  LDC R0, c[0x0][0xb30] ;  /* 0x0002cc00ff007b82 */ /* 0x000e620000000800 */
[----:B------:R-:W2:Y:S01]  /*3920*/  LDCU.64 UR8, c[0x0][0x888] ;  /* 0x00011100ff0877ac */ /* 0x000ea20008000a00 */
[----:B------:R-:W-:Y:S02]  /*3930*/  HFMA2 R29, -RZ, RZ, 0, 0 ;  /* 0x00000000ff1d7431 */ /* 0x000fe400000001ff */
[----:B------:R-:W-:Y:S01]  /*3940*/  IMAD.MOV.U32 R31, RZ, RZ, 0x1 ;  /* 0x00000001ff1f7424 */ /* 0x000fe200078e00ff */
[----:B------:R-:W-:Y:S01]  /*3950*/  MOV R27, 0x2000 ;  /* 0x00002000001b7802 */ /* 0x000fe20000000f00 */
[----:B------:R-:W4:Y:S01]  /*3960*/  LDCU.64 UR4, c[0x0][0x890] ;  /* 0x00011200ff0477ac */ /* 0x000f220008000a00 */
[----:B------:R-:W-:Y:S01]  /*3970*/  IMAD.MOV.U32 R30, RZ, RZ, RZ ;  /* 0x000000ffff1e7224 */ /* 0x000fe200078e00ff */
[----:B------:R-:W3:Y:S01]  /*3980*/  LDC R25, c[0x0][0x370] ;  /* 0x0000dc00ff197b82 */ /* 0x000ee20000000800 */
[----:B------:R-:W-:Y:S01]  /*3990*/  UMOV UR7, 0x400 ;  /* 0x0000040000077882 */ /* 0x000fe20000000000 */
[----:B------:R-:W-:-:S02]  /*39a0*/  UPLOP3.LUT UP0, UPT, UPT, UPT, UPT, 0x40, 0x4 ;  /* 0x000000000004789c */ /* 0x000fc40003f0e870 */
[----:B------:R-:W-:-:S04]  /*39b0*/  ULEA UR7, UR37, UR7, 0x18 ;  /* 0x0000000725077291 */ /* 0x000fc8000f8ec0ff */
[----:B------:R-:W3:Y:S01]  /*39c0*/  LDC R2, c[0x0][0xb0c] ;  /* 0x0002c300ff027b82 */ /* 0x000ee20000000800 */
[----:B------:R-:W-:Y:S02]  /*39d0*/  UIADD3 UR13, UPT, UPT, UR7, 0x88, URZ ;  /* 0x00000088070d7890 */ /* 0x000fe4000fffe0ff */
[----:B--2---:R-:W-:Y:S02]  /*39e0*/  UISETP.NE.U32.AND UP2, UPT, UR8, URZ, UPT ;  /* 0x000000ff0800728c */ /* 0x004fe4000bf45070 */
[----:B------:R-:W-:Y:S02]  /*39f0*/  UIADD3 UR33, UPT, UPT, UR7, 0x70, URZ ;  /* 0x0000007007217890 */ /* 0x000fe4000fffe0ff */
[----:B----4-:R-:W-:Y:S01]  /*3a00*/  UISETP.NE.U32.AND UP3, UPT, UR4, URZ, UPT ;  /* 0x000000ff0400728c */ /* 0x010fe2000bf65070 */
[----:B------:R-:W2:Y:S01]  /*3a10*/  LDC R24, c[0x0][0xb20] ;  /* 0x0002c800ff187b82 */ /* 0x000ea20000000800 */
[----:B-1----:R-:W-:Y:S01]  /*3a20*/  ISETP.NE.AND P1, PT, R0, 0x1, PT ;  /* 0x000000010000780c */ /* 0x002fe20003f25270 */
[----:B------:R-:W-:-:S02]  /*3a30*/  UISETP.NE.AND.EX UP2, UPT, UR9, URZ, UPT, UP2 ;  /* 0x000000ff0900728c */ /* 0x000fc4000bf45320 */
[----:B------:R-:W-:Y:S02]  /*3a40*/  UIADD3 UR25, UPT, UPT, UR7, 0x78, URZ ;  /* 0x0000007807197890 */ /* 0x000fe4000fffe0ff */
[----:B------:R-:W-:Y:S02]  /*3a50*/  UIADD3 UR17, UPT, UPT, UR7, 0x80, URZ ;  /* 0x0000008007117890 */ /* 0x000fe4000fffe0ff */
[----:B------:R-:W1:Y:S01]  /*3a60*/  LDC.64 R32, c[0x0][0x348] ;  /* 0x0000d200ff207b82 */ /* 0x000e620000000a00 */
[----:B------:R-:W-:Y:S02]  /*3a70*/  UPRMT UR13, UR37, 0x654, UR13 ;  /* 0x00000654250d7896 */ /* 0x000fe4000800000d */
[----:B------:R-:W-:-:S05]  /*3a80*/  UISETP.NE.AND.EX UP3, UPT, UR5, URZ, UPT, UP3 ;  /* 0x000000ff0500728c */ /* 0x000fca000bf65330 */
[----:B------:R-:W4:Y:S08]  /*3a90*/  LDC.64 R16, c[0x0][0xb10] ;  /* 0x0002c400ff107b82 */ /* 0x000f300000000a00 */
[----:B------:R-:W1:Y:S08]  /*3aa0*/  LDC.64 R6, c[0x0][0xb18] ;  /* 0x0002c600ff067b82 */ /* 0x000e700000000a00 */
[----:B------:R-:W1:Y:S08]  /*3ab0*/  LDC.64 R4, c[0x0][0xb28] ;  /* 0x0002ca00ff047b82 */ /* 0x000e700000000a00 */
[----:B--23--:R-:W1:Y:S02]  /*3ac0*/  LDC R26, c[0x0][0x374] ;  /* 0x0000dd00ff1a7b82 */ /* 0x00ce640000000800 */
.L_x_79:
[C---:B------:R-:W-:Y:S02]  /*3ad0*/  LEA R0, R30.reuse, UR7, 0x3 ;  /* 0x000000071e007c11 */ /* 0x040fe4000f8e18ff */
[----:B------:R-:W-:Y:S02]  /*3ae0*/  SHF.L.U32 R3, R29, 0x1f, RZ ;  /* 0x0000001f1d037819 */ /* 0x000fe400000006ff */
[----:B------:R-:W-:Y:S02]  /*3af0*/  LEA R20, R30, UR7, 0x4 ;  /* 0x000000071e147c11 */ /* 0x000fe4000f8e20ff */
[----:B--2---:R-:W2:Y:S02]  /*3b00*/  SYNCS.PHASECHK.TRANS64.TRYWAIT P0, [R0+URZ+0xc0], R3 ;  /* 0x0000c003000075a7 */ /* 0x004ea400080011ff */
[----:B--2---:R-:W-:Y:S05]  /*3b10*/  @!P0 BRA `(.L_x_69) ;  /* 0x000000a000888947 */ /* 0x004fea0003800000 */
.L_x_139:
[----:B------:R-:W-:Y:S01]  /*3b20*/  ISETP.GE.AND P0, PT, R124, 0x1, PT ;  /* 0x000000017c00780c */ /* 0x000fe20003f06270 */
[----:B------:R-:W3:Y:S01]  /*3b30*/  LDS.128 R20, [R20+0x130] ;  /* 0x0001300014147984 */ /* 0x000ee20000000c00 */
[----:B--2---:R-:W-:Y:S01]  /*3b40*/  VIADD R0, R0, 0xd0 ;  /* 0x000000d000007836 */ /* 0x004fe20000000000 */
[----:B------:R-:W-:Y:S01]  /*3b50*/  @!PT LDS RZ, [RZ] ;  /* 0x00000000fffff984 */ /* 0x000fe20000000800 */
[----:B------:R-:W-:Y:S01]  /*3b60*/  @!PT LDS RZ, [RZ] ;  /* 0x00000000fffff984 */ /* 0x000fe20000000800 */
[----:B------:R-:W-:Y:S01]  /*3b70*/  @!PT LDS RZ, [RZ] ;  /* 0x00000000fffff984 */ /* 0x000fe20000000800 */
[----:B------:R-:W-:Y:S01]  /*3b80*/  @!PT LDS RZ, [RZ] ;  /* 0x00000000fffff984 */ /* 0x000fe20000000800 */
[----:B------:R2:W-:Y:S06]  /*3b90*/  MEMBAR.ALL.CTA ;  /* 0x0000000000007992 */ /* 0x0005ec0000008000 */
[----:B--2---:R-:W2:Y:S01]  /*3ba0*/  FENCE.VIEW.ASYNC.S ;  /* 0x00000000000073c6 */ /* 0x004ea20000000000 */
[----:B------:R-:W-:Y:S04]  /*3bb0*/  PRMT R0, RZ, 0x654, R0 ;  /* 0x00000654ff007816 */ /* 0x000fe80000000000 */
[----:B--2---:R2:W-:Y:S01]  /*3bc0*/  SYNCS.ARRIVE.TRANS64.RED.A1T0 RZ, [R0+URZ], RZ ;  /* 0x000000ff00ff79a7 */ /* 0x0045e200081004ff */
[----:B---3--:R-:W-:Y:S11]  /*3bd0*/  LOP3.LUT P3, RZ, R22, 0x1, RZ, 0xc0, !PT ;  /* 0x0000000116ff7812 */ /* 0x008ff6000786c0ff */
[----:B------:R-:W-:Y:S02]  /*3be0*/  @!UPT UIADD3 URZ, UPT, UPT, URZ, URZ, URZ ;  /* 0x000000fffffff290 */ /* 0x000fe4000fffe0ff */
[----:B------:R-:W-:Y:S02]  /*3bf0*/  @P3 MOV R13, R20 ;  /* 0x00000014000d3202 */ /* 0x000fe40000000f00 */
[----:B------:R-:W-:Y:S01]  /*3c00*/  @P3 LOP3.LUT R8, R21, 0xffff, RZ, 0xc0, !PT ;  /* 0x0000ffff15083812 */ /* 0x000fe200078ec0ff */
[----:B--2---:R-:W-:Y:S06]  /*3c10*/  @!P0 BRA `(.L_x_70) ;  /* 0x0000000000a48947 */ /* 0x004fec0003800000 */
[----:B-1----:R-:W-:Y:S01]  /*3c20*/  IMAD.HI.U32 R35, R26, R7, RZ ;  /* 0x000000071a237227 */ /* 0x002fe200078e00ff */
[----:B------:R-:W-:Y:S02]  /*3c30*/  ISETP.NE.AND P0, PT, R6, 0x1, PT ;  /* 0x000000010600780c */ /* 0x000fe40003f05270 */
[----:B------:R-:W-:Y:S01]  /*3c40*/  ISETP.NE.AND P2, PT, R124, 0x1, PT ;  /* 0x000000017c00780c */ /* 0x000fe20003f45270 */
[----:B----4-:R-:W-:Y:S01]  /*3c50*/  IMAD.HI.U32 R34, R25, R16, RZ ;  /* 0x0000001019227227 */ /* 0x010fe200078e00ff */
[----:B------:R-:W-:Y:S02]  /*3c60*/  SHF.R.U32.HI R35, RZ, R24, R35 ;  /* 0x00000018ff237219 */ /* 0x000fe40000011623 */
[----:B------:R-:W-:Y:S01]  /*3c70*/  ISETP.NE.AND P4, PT, R2, 0x1, PT ;  /* 0x000000010200780c */ /* 0x000fe20003f85270 */
[----:B------:R-:W-:Y:S01]  /*3c80*/  IMAD.HI.U32 R36, R13, R16, RZ ;  /* 0x000000100d247227 */ /* 0x000fe200078e00ff */
[----:B------:R-:W-:Y:S02]  /*3c90*/  SHF.R.U32.HI R34, RZ, R17, R34 ;  /* 0x00000011ff227219 */ /* 0x000fe40000011622 */
[----:B------:R-:W-:Y:S01]  /*3ca0*/  SEL R3, R26, R35, !P0 ;  /* 0x000000231a037207 */ /* 0x000fe20004000000 */
[C---:B------:R-:W-:Y:S01]  /*3cb0*/  IMAD.HI.U32 R35, R8.reuse, R7, RZ ;  /* 0x0000000708237227 */ /* 0x040fe200078e00ff */
[----:B------:R-:W-:Y:S02]  /*3cc0*/  SEL R11, R25, R34, !P4 ;  /* 0x00000022190b7207 */ /* 0x000fe40006000000 */
[----:B------:R-:W-:Y:S01]  /*3cd0*/  SHF.R.U32.HI R36, RZ, R17, R36 ;  /* 0x00000011ff247219 */ /* 0x000fe20000011624 */
[----:B------:R-:W-:Y:S01]  /*3ce0*/  IMAD.HI.U32 R38, R3, R4, RZ ;  /* 0x0000000403267227 */ /* 0x000fe200078e00ff */
[----:B------:R-:W-:Y:S03]  /*3cf0*/  SHF.R.U32.HI R35, RZ, R24, R35 ;  /* 0x00000018ff237219 */ /* 0x000fe60000011623 */
[----:B------:R-:W-:Y:S01]  /*3d00*/  IMAD.HI.U32 R34, R11, R4, RZ ;  /* 0x000000040b227227 */ /* 0x000fe200078e00ff */
[----:B------:R-:W-:Y:S02]  /*3d10*/  @P2 SHF.R.U32.HI R3, RZ, R5, R38 ;  /* 0x00000005ff032219 */ /* 0x000fe40000011626 */
[----:B------:R-:W-:Y:S02]  /*3d20*/  SEL R9, R8, R35, !P0 ;  /* 0x0000002308097207 */ /* 0x000fe40004000000 */
[----:B------:R-:W-:Y:S01]  /*3d30*/  @P2 SHF.R.U32.HI R11, RZ, R5, R34 ;  /* 0x00000005ff0b2219 */ /* 0x000fe20000011622 */
[C---:B------:R-:W-:Y:S01]  /*3d40*/  IMAD R10, R124.reuse, R3, RZ ;  /* 0x000000037c0a7224 */ /* 0x040fe200078e02ff */
[----:B------:R-:W-:Y:S01]  /*3d50*/  SEL R3, R13, R36, !P4 ;  /* 0x000000240d037207 */ /* 0x000fe20006000000 */
[C---:B------:R-:W-:Y:S03]  /*3d60*/  IMAD.HI.U32 R14, R9.reuse, R4, RZ ;  /* 0x00000004090e7227 */ /* 0x040fe600078e00ff */
[----:B------:R-:W-:Y:S01]  /*3d70*/  ISETP.GE.AND P0, PT, R9, R10, PT ;  /* 0x0000000a0900720c */ /* 0x000fe20003f06270 */
[C---:B------:R-:W-:Y:S01]  /*3d80*/  IMAD R12, R124.reuse, R11, RZ ;  /* 0x0000000b7c0c7224 */ /* 0x040fe200078e02ff */
[-C--:B------:R-:W-:Y:S04]  /*3d90*/  SHF.R.U32.HI R14, RZ, R5.reuse, R14 ;  /* 0x00000005ff0e7219 */ /* 0x080fe8000001160e */
[----:B------:R-:W-:Y:S02]  /*3da0*/  ISETP.GE.OR P0, PT, R3, R12, P0 ;  /* 0x0000000c0300720c */ /* 0x000fe40000706670 */
[----:B------:R-:W-:Y:S05]  /*3db0*/  SEL R15, R9, R14, !P2 ;  /* 0x0000000e090f7207 */ /* 0x000fea0005000000 */
[----:B------:R-:W-:Y:S04]  /*3dc0*/  IMAD.MOV R14, RZ, RZ, -R15 ;  /* 0x000000ffff0e7224 */ /* 0x000fe800078e0a0f */
[----:B------:R-:W-:Y:S02]  /*3dd0*/  IMAD R14, R124, R14, R9 ;  /* 0x0000000e7c0e7224 */ /* 0x000fe400078e0209 */
[C---:B------:R-:W-:Y:S05]  /*3de0*/  @!P0 IMAD.HI.U32 R10, R3.reuse, R4, RZ ;  /* 0x00000004030a8227 */ /* 0x040fea00078e00ff */
[----:B------:R-:W-:Y:S04]  /*3df0*/  @!P0 SHF.R.U32.HI R10, RZ, R5, R10 ;  /* 0x00000005ff0a8219 */ /* 0x000fe8000001160a */
[----:B------:R-:W-:Y:S01]  /*3e00*/  @!P0 SEL R0, R3, R10, !P2 ;  /* 0x0000000a03008207 */ /* 0x000fe20005000000 */
[----:B------:R-:W-:Y:S03]  /*3e10*/  IMAD.MOV R10, RZ, RZ, -R3 ;  /* 0x000000ffff0a7224 */ /* 0x000fe600078e0a03 */
[----:B------:R-:W-:Y:S01]  /*3e20*/  @!P0 IADD3 R15, PT, PT, R15, -R0, RZ ;  /* 0x800000000f0f8210 */ /* 0x000fe20007ffe0ff */
[----:B------:R-:W-:Y:S01]  /*3e30*/  @!P0 IMAD R0, R11, R14, R0 ;  /* 0x0000000e0b008224 */ /* 0x000fe200078e0200 */
[----:B------:R-:W-:Y:S01]  /*3e40*/  IADD3 R11, PT, PT, -R9, RZ, RZ ;  /* 0x000000ff090b7210 */ /* 0x000fe20007ffe1ff */
[----:B------:R-:W-:Y:S02]  /*3e50*/  IMAD R13, R2, R10, R13 ;  /* 0x0000000a020d7224 */ /* 0x000fe400078e020d */
[----:B------:R-:W-:Y:S02]  /*3e60*/  @!P0 IMAD R9, R15, R124, R3 ;  /* 0x0000007c0f098224 */ /* 0x000fe400078e0203 */
[----:B------:R-:W-:Y:S02]  /*3e70*/  @!P0 IMAD.MOV.U32 R3, RZ, RZ, R0 ;  /* 0x000000ffff038224 */ /* 0x000fe400078e0000 */
[----:B------:R-:W-:Y:S02]  /*3e80*/  IMAD R8, R6, R11, R8 ;  /* 0x0000000b06087224 */ /* 0x000fe400078e0208 */
[----:B------:R-:W-:Y:S02]  /*3e90*/  IMAD R13, R3, R2, R13 ;  /* 0x00000002030d7224 */ /* 0x000fe400078e020d */
[----:B------:R-:W-:Y:S02]  /*3ea0*/  IMAD R8, R9, R6, R8 ;  /* 0x0000000609087224 */ /* 0x000fe400078e0208 */
.L_x_70:
[----:B------:R-:W-:Y:S05]  /*3eb0*/  BRA.U UP0, `(.L_x_71) ;  /* 0x0000000100107547 */ /* 0x000fea000b800000 */
[----:B------:R-:W-:Y:S04]  /*3ec0*/  MOV R0, UR6 ;  /* 0x0000000600007c02 */ /* 0x000fe80008000f00 */
[----:B------:R-:W-:Y:S04]  /*3ed0*/  SHF.L.U32 R3, R0, 0x1f, RZ ;  /* 0x0000001f00037819 */ /* 0x000fe800000006ff */
[----:B------:R-:W2:Y:S02]  /*3ee0*/  SYNCS.PHASECHK.TRANS64.TRYWAIT P0, [UR7+0xb8], R3 ;  /* 0x0000b803ff0075a7 */ /* 0x000ea40008001107 */
[----:B--2---:R-:W-:Y:S05]  /*3ef0*/  @!P0 BRA `(.L_x_72) ;  /* 0x0000009c00a48947 */ /* 0x004fea0003800000 */
.L_x_71:
[----:B------:R-:W-:Y:S02]  /*3f00*/  R2UR UR35, R19 ;  /* 0x00000000132372ca */ /* 0x000fe400000e0000 */
[----:B------:R-:W-:Y:S02]  /*3f10*/  R2UR UR34, R18 ;  /* 0x00000000122272ca */ /* 0x000fe400000e0000 */
[----:B------:R-:W-:Y:S02]  /*3f20*/  ISETP.NE.U32.AND P2, PT, RZ, UR4, PT ;  /* 0x00000004ff007c0c */ /* 0x000fe4000bf45070 */
[----:B------:R-:W-:Y:S02]  /*3f30*/  SHF.L.U32 R12, R31, 0x1f, RZ ;  /* 0x0000001f1f0c7819 */ /* 0x000fe400000006ff */
[----:B------:R-:W-:Y:S05]  /*3f40*/  ISETP.NE.AND.EX P2, PT, RZ, UR5, PT, P2 ;  /* 0x00000005ff007c0c */ /* 0x000fea000bf45320 */
[----:B------:R-:W-:Y:S02]  /*3f50*/  USHF.L.U32 UR35, UR35, 0x7, URZ ;  /* 0x0000000723237899 */ /* 0x000fe400080006ff */
[----:B------:R-:W-:Y:S01]  /*3f60*/  USHF.L.U32 UR34, UR34, 0x8, URZ ;  /* 0x0000000822227899 */ /* 0x000fe200080006ff */
[----:B------:R-:W-:Y:S11]  /*3f70*/  BRA.U !UP3, `(.L_x_73) ;  /* 0x000000010b347547 */ /* 0x000ff6000b800000 */
[----:B------:R-:W-:Y:S01]  /*3f80*/  UPLOP3.LUT UP1, UPT, UPT, UPT, UP2, 0x80, 0x8 ;  /* 0x000000000008789c */ /* 0x000fe20003f2f020 */
[----:B--2---:R-:W-:Y:S02]  /*3f90*/  HFMA2 R0, -RZ, RZ, 0, 5.9604644775390625e-08 ;  /* 0x00000001ff007431 */ /* 0x004fe400000001ff */
[----:B------:R-:W-:Y:S03]  /*3fa0*/  IMAD.MOV.U32 R174, RZ, RZ, 0x1 ;  /* 0x00000001ffae7424 */ /* 0x000fe600078e00ff */
[----:B------:R-:W-:Y:S05]  /*3fb0*/  PLOP3.LUT P0, PT, PT, PT, UP1, 0x80, 0x8 ;  /* 0x000000000008781c */ /* 0x000fea0003f0f018 */
[----:B------:R-:W2:Y:S01]  /*3fc0*/  @UP1 LDCU.64 UR10, c[0x0][0x888] ;  /* 0x00011100ff0a17ac */ /* 0x000ea20008000a00 */
[----:B------:R-:W-:Y:S07]  /*3fd0*/  @UP1 UIMAD UR8, UR36, UR4, URZ ;  /* 0x00000004240812a4 */ /* 0x000fee000f8e02ff */
[----:B------:R-:W-:Y:S01]  /*3fe0*/  @!P0 PRMT R174, R0, 0x7610, R174 ;  /* 0x0000761000ae8816 */ /* 0x000fe200000000ae */
[----:B--2---:R-:W-:Y:S03]  /*3ff0*/  @UP1 UIMAD.WIDE UR10, UR8, 0x4, UR10 ;  /* 0x00000004080a18a5 */ /* 0x004fe6000f8e020a */
[----:B------:R-:W2:Y:S03]  /*4000*/  @!UP1 LDCU UR8, c[0x0][0x880] ;  /* 0x00011000ff0897ac */ /* 0x000ea60008000800 */
[----:B------:R-:W-:Y:S01]  /*4010*/  IMAD.U32 R10, RZ, RZ, UR10 ;  /* 0x0000000aff0a7e24 */ /* 0x000fe2000f8e00ff */
[----:B------:R-:W-:Y:S05]  /*4020*/  MOV R11, UR11 ;  /* 0x0000000b000b7c02 */ /* 0x000fea0008000f00 */
[----:B-----5:R3:W5:Y:S02]  /*4030*/  @P0 LDG.E R143, desc[UR38][R10.64] ;  /* 0x000000260a8f0981 */ /* 0x020764000c1e1900 */
[----:B--23--:R-:W-:Y:S07]  /*4040*/  @!P0 IMAD.U32 R143, RZ, RZ, UR8 ;  /* 0x00000008ff8f8e24 */ /* 0x00cfee000f8e00ff */
.L_x_73:
[----:B-----5:R-:W-:Y:S01]  /*4050*/  @!P2 FSETP.EQ.AND P0, PT, R143, RZ, PT ;  /* 0x000000ff8f00a20b */ /* 0x020fe20003f02000 */
[----:B------:R-:W-:Y:S01]  /*4060*/  @!UPT UIADD3 URZ, UPT, UPT, URZ, URZ, URZ ;  /* 0x000000fffffff290 */ /* 0x000fe2000fffe0ff */
[----:B------:R-:W-:Y:S11]  /*4070*/  @!P2 BRA `(.L_x_74) ;  /* 0x000000000014a947 */ /* 0x000ff60003800000 */
[----:B------:R-:W-:Y:S02]  /*4080*/  LOP3.LUT P2, RZ, R174, 0xff, RZ, 0xc0, !PT ;  /* 0x000000ffaeff7812 */ /* 0x000fe4000784c0ff */
[----:B------:R-:W-:Y:S04]  /*4090*/  PLOP3.LUT P0, PT, PT, PT, UP1, 0x80, 0x8 ;  /* 0x000000000008781c */ /* 0x000fe80003f0f018 */
[----:B------:R-:W-:Y:S07]  /*40a0*/  PLOP3.LUT P0, PT, P0, PT, PT, 0x8, 0x80 ;  /* 0x000000000080781c */ /* 0x000fee000070e170 */
[----:B------:R-:W-:Y:S11]  /*40b0*/  @P2 FSETP.EQ.AND P0, PT, R143, RZ, PT ;  /* 0x000000ff8f00220b */ /* 0x000ff60003f02000 */
[----:B------:R-:W-:Y:S02]  /*40c0*/  @!UPT UIADD3 URZ, UPT, UPT, URZ, URZ, URZ ;  /* 0x000000fffffff290 */ /* 0x000fe4000fffe0ff */
.L_x_74:
[----:B------:R-:W3:Y:S01]  /*40d0*/  SYNCS.PHASECHK.TRANS64.TRYWAIT P2, [UR7+0x90], R12 ;  /* 0x0000900cff0075a7 */ /* 0x000ee20008041107 */
[----:B------:R-:W-:Y:S04]  /*40e0*/  ELECT P4, URZ, PT ;  /* 0x0000000000ff782f */ /* 0x000fe80003880000 */
[----:B------:R-:W-:Y:S11]  /*40f0*/  PLOP3.LUT P4, PT, P0, P4, PT, 0xf2, 0x2f ;  /* 0x00000000002f781c */ /* 0x000ff60000789e72 */
[----:B------:R-:W-:Y:S02]  /*4100*/  @!UPT UIADD3 URZ, UPT, UPT, URZ, URZ, URZ ;  /* 0x000000fffffff290 */ /* 0x000fe4000fffe0ff */
[----:B-1----:R-:W-:Y:S05]  /*4110*/  @!P4 IADD3 R9, P0, PT, R32, 0x580, RZ ;  /* 0x000005802009c810 */ /* 0x002fea0007f1e0ff */
[----:B--2---:R-:W-:Y:S01]  /*4120*/  @!P4 IMAD.X R0, RZ, RZ, R33, P0 ;  /* 0x000000ffff00c224 */ /* 0x004fe200000e0621 */
[----:B---3--:R-:W-:Y:S07]  /*4130*/  @!P2 BRA `(.L_x_75) ;  /* 0x0000009c002ca947 */ /* 0x008fee0003800000 */
.L_x_142:
[----:B------:R-:W-:Y:S01]  /*4140*/  @!P4 R2UR UR8, R0 ;  /* 0x000000000008c2ca */ /* 0x000fe200000e0000 */
[----:B------:R-:W-:Y:S01]  /*4150*/  VOTEU.ALL UP0, P4 ;  /* 0x0000000000ff7886 */ /* 0x000fe20002000000 */
[----:B------:R-:W-:Y:S01]  /*4160*/  @!P4 R2UR UR9, R9 ;  /* 0x000000000909c2ca */ /* 0x000fe200000e0000 */
[----:B------:R-:W-:Y:S01]  /*4170*/  @!P4 IMAD.MOV.U32 R0, RZ, RZ, 0x2000 ;  /* 0x00002000ff00c424 */ /* 0x000fe200078e00ff */
[----:B------:R-:W-:Y:S01]  /*4180*/  UMOV UR10, 0x0 ;  /* 0x00000000000a7882 */ /* 0x000fe20000000000 */
[----:B------:R-:W-:Y:S01]  /*4190*/  UMOV UR11, 0x10000000 ;  /* 0x10000000000b7882 */ /* 0x000fe20000000000 */
[----:B------:R-:W-:Y:S01]  /*41a0*/  @!UP0 UIADD3 UR32, UPT, UPT, UR7, 0x200, URZ ;  /* 0x0000020007208890 */ /* 0x000fe2000fffe0ff */
[----:B------:R-:W-:Y:S01]  /*41b0*/  @!P4 IADD3 R9, P0, PT, R32, 0x580, RZ ;  /* 0x000005802009c810 */ /* 0x000fe20007f1e0ff */
[----:B------:R-:W-:Y:S05]  /*41c0*/  VOTEU.ALL UP0, P4 ;  /* 0x0000000000ff7886 */ /* 0x000fea0002000000 */
[----:B------:R-:W-:Y:S01]  /*41d0*/  IMAD.U32 R11, RZ, RZ, UR8 ;  /* 0x00000008ff0b7e24 */ /* 0x000fe2000f8e00ff */
[----:B------:R-:W-:Y:S01]  /*41e0*/  UPRMT UR8, UR37, 0x654, UR33 ;  /* 0x0000065425087896 */ /* 0x000fe20008000021 */
[----:B------:R-:W-:Y:S03]  /*41f0*/  IMAD.U32 R10, RZ, RZ, UR9 ;  /* 0x00000009ff0a7e24 */ /* 0x000fe6000f8e00ff */
[----:B------:R-:W-:Y:S02]  /*4200*/  @!P4 R2UR UR15, R11 ;  /* 0x000000000b0fc2ca */ /* 0x000fe400000e0000 */
[----:B------:R-:W-:Y:S11]  /*4210*/  @!P4 R2UR UR14, R10 ;  /* 0x000000000a0ec2ca */ /* 0x000ff600000e0000 */
[----:B------:R-:W-:Y:S02]  /*4220*/  @!UPT UIADD3 URZ, UPT, UPT, URZ, URZ, URZ ;  /* 0x000000fffffff290 */ /* 0x000fe4000fffe0ff */
[----:B------:R2:W-:Y:S01]  /*4230*/  @!UP0 UTMALDG.3D [UR32], [UR14], desc[UR10] ;  /* 0x00000a200e0085b4 */ /* 0x0005e20008011000 */
[----:B------:R3:W-:Y:S01]  /*4240*/  @!P4 SYNCS.ARRIVE.TRANS64.RED.A0TR RZ, [UR7+0x70], R0 ;  /* 0x00007000ffffc9a7 */ /* 0x0007e20008300407 */
[----:B------:R-:W-:Y:S01]  /*4250*/  SYNCS.ARRIVE.TRANS64.RED.A1T0 RZ, [UR8], RZ ;  /* 0x000000ffffff79a7 */ /* 0x000fe20008100408 */
[----:B---3--:R-:W-:Y:S01]  /*4260*/  @!P4 IMAD.X R0, RZ, RZ, R33, P0 ;  /* 0x000000ffff00c224 */ /* 0x008fe200000e0621 */
[----:B------:R-:W3:Y:S02]  /*4270*/  SYNCS.PHASECHK.TRANS64.TRYWAIT P2, [UR7+0x98], R12 ;  /* 0x0000980cff0075a7 */ /* 0x000ee40008041107 */
[----:B--23--:R-:W-:Y:S05]  /*4280*/  @!P2 BRA `(.L_x_76) ;  /* 0x0000009800f0a947 */ /* 0x00cfea0003800000 */
.L_x_144:
        /* <DEDUP_REMOVED lines=8> */
[----:B------:R-:W-:Y:S01]  /*4310*/  @!UP0 UIADD3 UR24, UPT, UPT, UR7, 0x2200, URZ ;  /* 0x0000220007188890 */ /* 0x000fe2000fffe0ff */
[----:B------:R-:W-:Y:S01]  /*4320*/  VOTEU.ALL UP0, P4 ;  /* 0x0000000000ff7886 */ /* 0x000fe20002000000 */
[----:B------:R-:W-:Y:S01]  /*4330*/  UMOV UR27, UR35 ;  /* 0x00000023001b7c82 */ /* 0x000fe20008000000 */
[----:B------:R-:W-:Y:S02]  /*4340*/  UMOV UR28, UR36 ;  /* 0x00000024001c7c82 */ /* 0x000fe40008000000 */
[----:B------:R-:W-:Y:S01]  /*4350*/  IMAD.U32 R11, RZ, RZ, UR8 ;  /* 0x00000008ff0b7e24 */ /* 0x000fe2000f8e00ff */
[----:B------:R-:W-:Y:S01]  /*4360*/  UPRMT UR8, UR37, 0x654, UR25 ;  /* 0x0000065425087896 */ /* 0x000fe20008000019 */
[----:B------:R-:W-:Y:S02]  /*4370*/  IMAD.U32 R10, RZ, RZ, UR9 ;  /* 0x00000009ff0a7e24 */ /* 0x000fe4000f8e00ff */
[----:B------:R-:W-:Y:S01]  /*4380*/  @!P4 IMAD.X R18, RZ, RZ, R33, P0 ;  /* 0x000000ffff12c224 */ /* 0x000fe200000e0621 */
[----:B------:R-:W-:Y:S02]  /*4390*/  @!P4 R2UR UR15, R11 ;  /* 0x000000000b0fc2ca */ /* 0x000fe400000e0000 */
[----:B------:R-:W-:Y:S11]  /*43a0*/  @!P4 R2UR UR14, R10 ;  /* 0x000000000a0ec2ca */ /* 0x000ff600000e0000 */
[----:B------:R-:W-:Y:S02]  /*43b0*/  @!UPT UIADD3 URZ, UPT, UPT, URZ, URZ, URZ ;  /* 0x000000fffffff290 */ /* 0x000fe4000fffe0ff */
[----:B------:R2:W-:Y:S01]  /*43c0*/  @!UP0 UTMALDG.3D [UR24], [UR14], desc[UR10] ;  /* 0x00000a180e0085b4 */ /* 0x0005e20008011000 */
[----:B------:R2:W-:Y:S01]  /*43d0*/  @!P4 SYNCS.ARRIVE.TRANS64.RED.A0TR RZ, [UR7+0x78], R0 ;  /* 0x00007800ffffc9a7 */ /* 0x0005e20008300407 */
[----:B------:R-:W-:Y:S01]  /*43e0*/  SYNCS.ARRIVE.TRANS64.RED.A1T0 RZ, [UR8], RZ ;  /* 0x000000ffffff79a7 */ /* 0x000fe20008100408 */
[----:B------:R-:W3:Y:S02]  /*43f0*/  SYNCS.PHASECHK.TRANS64.TRYWAIT P2, [UR7+0xa0], R12 ;  /* 0x0000a00cff0075a7 */ /* 0x000ee40008041107 */
[----:B--23--:R-:W-:Y:S05]  /*4400*/  @!P2 BRA `(.L_x_77) ;  /* 0x0000009800a8a947 */ /* 0x00cfea0003800000 */
.L_x_146:
[----:B------:R-:W2:Y:S01]  /*4410*/  LDC.64 R14, c[0x0][0xb10] ;  /* 0x0002c400ff0e7b82 */ /* 0x000ea20000000a00 */
[----:B------:R-:W-:Y:S01]  /*4420*/  @!P4 R2UR UR8, R18 ;  /* 0x000000001208c2ca */ /* 0x000fe200000e0000 */
[----:B------:R-:W-:Y:S01]  /*4430*/  VOTEU.ALL UP0, P4 ;  /* 0x0000000000ff7886 */ /* 0x000fe20002000000 */
[----:B------:R-:W-:Y:S01]  /*4440*/  @!P4 R2UR UR9, R19 ;  /* 0x000000001309c2ca */ /* 0x000fe200000e0000 */
[----:B------:R-:W-:Y:S01]  /*4450*/  UMOV UR10, 0x0 ;  /* 0x00000000000a7882 */ /* 0x000fe20000000000 */
[----:B------:R-:W-:Y:S03]  /*4460*/  UMOV UR11, 0x10000000 ;  /* 0x10000000000b7882 */ /* 0x000fe60000000000 */
[----:B------:R-:W3:Y:S01]  /*4470*/  LDC.64 R10, c[0x0][0xb18] ;  /* 0x0002c600ff0a7b82 */ /* 0x000ee20000000a00 */
[----:B------:R-:W-:Y:S01]  /*4480*/  @!UP0 UIADD3 UR18, UPT, UPT, UR34, 0x80, URZ ;  /* 0x0000008022128890 */ /* 0x000fe2000fffe0ff */
[----:B------:R-:W-:Y:S01]  /*4490*/  @P3 SHF.R.U32.HI R28, RZ, 0x10, R21 ;  /* 0x00000010ff1c3819 */ /* 0x000fe20000011615 */
[----:B------:R-:W-:Y:S01]  /*44a0*/  @!UP0 UIADD3 UR16, UPT, UPT, UR7, 0x4200, URZ ;  /* 0x0000420007108890 */ /* 0x000fe2000fffe0ff */
[----:B------:R-:W-:Y:S01]  /*44b0*/  VIADD R30, R30, 0x1 ;  /* 0x000000011e1e7836 */ /* 0x000fe20000000000 */
[----:B------:R-:W-:Y:S03]  /*44c0*/  VOTEU.ALL UP0, P4 ;  /* 0x0000000000ff7886 */ /* 0x000fe60002000000 */
[----:B------:R-:W5:Y:S01]  /*44d0*/  @!P1 LDC R0, c[0x0][0xb20] ;  /* 0x0002c800ff009b82 */ /* 0x000f620000000800 */
[----:B------:R-:W-:Y:S01]  /*44e0*/  UMOV UR19, UR35 ;  /* 0x0000002300137c82 */ /* 0x000fe20008000000 */
[----:B------:R-:W-:Y:S01]  /*44f0*/  IMAD.U32 R19, RZ, RZ, UR8 ;  /* 0x00000008ff137e24 */ /* 0x000fe2000f8e00ff */
[----:B------:R-:W-:Y:S05]  /*4500*/  UMOV UR20, UR36 ;  /* 0x0000002400147c82 */ /* 0x000fea0008000000 */
[----:B-1----:R-:W1:Y:S01]  /*4510*/  @!P1 LDC R3, c[0x0][0xb0c] ;  /* 0x0002c300ff039b82 */ /* 0x002e620000000800 */
[----:B------:R-:W-:Y:S01]  /*4520*/  IMAD.U32 R18, RZ, RZ, UR9 ;  /* 0x00000009ff127e24 */ /* 0x000fe2000f8e00ff */
[----:B------:R-:W-:Y:S01]  /*4530*/  UPRMT UR8, UR37, 0x654, UR17 ;  /* 0x0000065425087896 */ /* 0x000fe20008000011 */
[----:B------:R-:W-:Y:S03]  /*4540*/  @!P4 R2UR UR15, R19 ;  /* 0x00000000130fc2ca */ /* 0x000fe600000e0000 */
[----:B------:R-:W-:Y:S01]  /*4550*/  @!P4 R2UR UR14, R18 ;  /* 0x00000000120ec2ca */ /* 0x000fe200000e0000 */
[----:B------:R-:W-:Y:S11]  /*4560*/  @!P4 IMAD.MOV.U32 R18, RZ, RZ, 0x2000 ;  /* 0x00002000ff12c424 */ /* 0x000ff600078e00ff */
[----:B------:R-:W-:Y:S01]  /*4570*/  @!UPT UIADD3 URZ, UPT, UPT, URZ, URZ, URZ ;  /* 0x000000fffffff290 */ /* 0x000fe2000fffe0ff */
[----:B------:R1:W-:Y:S01]  /*4580*/  @!UP0 UTMALDG.3D [UR16], [UR14], desc[UR10] ;  /* 0x00000a100e0085b4 */ /* 0x0003e20008011000 */
[----:B------:R1:W-:Y:S02]  /*4590*/  @!P4 SYNCS.ARRIVE.TRANS64.RED.A0TR RZ, [UR7+0x80], R18 ;  /* 0x00008012ffffc9a7 */ /* 0x0003e40008300407 */
[----:B-1----:R-:W-:Y:S01]  /*45a0*/  @!P1 ISETP.NE.AND P2, PT, R3, 0x1, PT ;  /* 0x000000010300980c */ /* 0x002fe20003f45270 */
[C---:B--2---:R-:W-:Y:S01]  /*45b0*/  @!P1 IMAD.HI.U32 R14, R13.reuse, R14, RZ ;  /* 0x0000000e0d0e9227 */ /* 0x044fe200078e00ff */
[----:B---3--:R-:W-:Y:S03]  /*45c0*/  @!P1 ISETP.NE.AND P0, PT, R10, 0x1, PT ;  /* 0x000000010a00980c */ /* 0x008fe60003f05270 */
[C---:B------:R-:W-:Y:S01]  /*45d0*/  @!P1 IMAD.HI.U32 R11, R8.reuse, R11, RZ ;  /* 0x0000000b080b9227 */ /* 0x040fe200078e00ff */
[----:B------:R-:W-:Y:S04]  /*45e0*/  @!P1 SHF.R.U32.HI R14, RZ, R15, R14 ;  /* 0x0000000fff0e9219 */ /* 0x000fe8000001160e */
[----:B-----5:R-:W-:Y:S01]  /*45f0*/  @!P1 SHF.R.U32.HI R9, RZ, R0, R11 ;  /* 0x00000000ff099219 */ /* 0x020fe2000001160b */
[----:B------:R-:W-:Y:S01]  /*4600*/  SYNCS.ARRIVE.TRANS64.RED.A1T0 RZ, [UR8], RZ ;  /* 0x000000ffffff79a7 */ /* 0x000fe20008100408 */
[----:B------:R-:W-:Y:S02]  /*4610*/  @!P1 SEL R14, R13, R14, !P2 ;  /* 0x0000000e0d0e9207 */ /* 0x000fe40005000000 */
[----:B------:R-:W-:Y:S01]  /*4620*/  @!P1 SEL R9, R8, R9, !P0 ;  /* 0x0000000908099207 */ /* 0x000fe20004000000 */
[----:B------:R-:W1:Y:S04]  /*4630*/  SYNCS.PHASECHK.TRANS64.TRYWAIT P5, [UR7+0xa8], R12 ;  /* 0x0000a80cff0075a7 */ /* 0x000e6800080a1107 */
[----:B------:R-:W-:Y:S02]  /*4640*/  @!P1 IMAD.IADD R0, R9, 0x1, -R14 ;  /* 0x0000000109009824 */ /* 0x000fe400078e0a0e */
[----:B------:R-:W-:Y:S02]  /*4650*/  @!P1 IMAD.IADD R9, R14, 0x1, -R9 ;  /* 0x000000010e099824 */ /* 0x000fe400078e0a09 */
[----:B------:R-:W-:Y:S02]  /*4660*/  @!P1 IMAD R13, R0, R3, R13 ;  /* 0x00000003000d9224 */ /* 0x000fe400078e020d */
[----:B------:R-:W-:Y:S01]  /*4670*/  @!P1 IMAD R8, R9, R10, R8 ;  /* 0x0000000a09089224 */ /* 0x000fe200078e0208 */
[----:B-1----:R-:W-:Y:S06]  /*4680*/  @!P5 BRA `(.L_x_78) ;  /* 0x000000980020d947 */ /* 0x002fec0003800000 */
.L_x_148:
[----:B-1----:R-:W-:Y:S01]  /*4690*/  @!P4 IADD3 R3, P0, PT, R32, 0x580, RZ ;  /* 0x000005802003c810 */ /* 0x002fe20007f1e0ff */
[----:B------:R-:W-:Y:S01]  /*46a0*/  VOTEU.ALL UP0, P4 ;  /* 0x0000000000ff7886 */ /* 0x000fe20002000000 */
[----:B------:R-:W-:Y:S01]  /*46b0*/  UMOV UR18, 0x0 ;  /* 0x0000000000127882 */ /* 0x000fe20000000000 */
[----:B------:R-:W-:Y:S01]  /*46c0*/  UMOV UR19, 0x10000000 ;  /* 0x1000000000137882 */ /* 0x000fe20000000000 */
[----:B------:R-:W-:Y:S01]  /*46d0*/  @!P4 R2UR UR9, R3 ;  /* 0x000000000309c2ca */ /* 0x000fe200000e0000 */
[----:B------:R-:W-:Y:S01]  /*46e0*/  @!P4 IMAD.X R0, RZ, RZ, R33, P0 ;  /* 0x000000ffff00c224 */ /* 0x000fe200000e0621 */
[----:B------:R-:W-:Y:S01]  /*46f0*/  @!UP0 UIADD3 UR10, UPT, UPT, UR34, 0xc0, URZ ;  /* 0x000000c0220a8890 */ /* 0x000fe2000fffe0ff */
[----:B------:R-:W-:Y:S01]  /*4700*/  ISETP.NE.AND P0, PT, R30, 0x2, PT ;  /* 0x000000021e00780c */ /* 0x000fe20003f05270 */
[----:B------:R-:W-:Y:S01]  /*4710*/  UMOV UR11, UR35 ;  /* 0x00000023000b7c82 */ /* 0x000fe20008000000 */
[----:B------:R-:W-:Y:S01]  /*4720*/  UMOV UR12, UR36 ;  /* 0x00000024000c7c82 */ /* 0x000fe20008000000 */
[----:B------:R-:W-:Y:S01]  /*4730*/  @!P4 R2UR UR8, R0 ;  /* 0x000000000008c2ca */ /* 0x000fe200000e0000 */
[----:B------:R-:W-:Y:S01]  /*4740*/  IMAD.IADD R18, R8, 0x1, R173 ;  /* 0x0000000108127824 */ /* 0x000fe200078e02ad */
[----:B------:R-:W-:Y:S01]  /*4750*/  @P3 R2UR UR36, R28 ;  /* 0x000000001c2432ca */ /* 0x000fe200000e0000 */
[----:B------:R-:W-:Y:S01]  /*4760*/  IMAD.IADD R19, R13, 0x1, R172 ;  /* 0x000000010d137824 */ /* 0x000fe200078e02ac */
[----:B------:R-:W-:Y:S02]  /*4770*/  SEL R0, RZ, 0x1, P0 ;  /* 0x00000001ff007807 */ /* 0x000fe40000000000 */
[----:B------:R-:W-:Y:S01]  /*4780*/  LOP3.LUT R31, R31, 0x1, RZ, 0x3c, !PT ;  /* 0x000000011f1f7812 */ /* 0x000fe200078e3cff */
[----:B------:R-:W-:Y:S01]  /*4790*/  IMAD.U32 R10, RZ, RZ, UR9 ;  /* 0x00000009ff0a7e24 */ /* 0x000fe2000f8e00ff */
[----:B------:R-:W-:Y:S01]  /*47a0*/  @!UP0 UIADD3 UR9, UPT, UPT, UR7, 0x88, URZ ;  /* 0x0000008807098890 */ /* 0x000fe2000fffe0ff */
[----:B------:R-:W-:Y:S02]  /*47b0*/  LOP3.LUT R29, R29, R0, RZ, 0x3c, !PT ;  /* 0x000000001d1d7212 */ /* 0x000fe400078e3cff */
[----:B------:R-:W-:Y:S02]  /*47c0*/  SEL R30, R30, RZ, P0 ;  /* 0x000000ff1e1e7207 */ /* 0x000fe40000000000 */
[----:B------:R-:W-:Y:S01]  /*47d0*/  IMAD.U32 R11, RZ, RZ, UR8 ;  /* 0x00000008ff0b7e24 */ /* 0x000fe2000f8e00ff */
[----:B------:R-:W-:Y:S01]  /*47e0*/  @!P4 R2UR UR14, R10 ;  /* 0x000000000a0ec2ca */ /* 0x000fe200000e0000 */
[----:B------:R-:W-:Y:S01]  /*47f0*/  @!UP0 UIADD3 UR8, UPT, UPT, UR7, 0x6200, URZ ;  /* 0x0000620007088890 */ /* 0x000fe2000fffe0ff */
[----:B------:R-:W-:Y:S02]  /*4800*/  VOTEU.ALL UP0, P4 ;  /* 0x0000000000ff7886 */ /* 0x000fe40002000000 */
[----:B------:R-:W-:Y:S11]  /*4810*/  @!P4 R2UR UR15, R11 ;  /* 0x000000000b0fc2ca */ /* 0x000ff600000e0000 */
[----:B------:R-:W-:Y:S02]  /*4820*/  @!UPT UIADD3 URZ, UPT, UPT, URZ, URZ, URZ ;  /* 0x000000fffffff290 */ /* 0x000fe4000fffe0ff */
[----:B------:R2:W-:Y:S01]  /*4830*/  @!UP0 UTMALDG.3D [UR8], [UR14], desc[UR18] ;  /* 0x000012080e0085b4 */ /* 0x0005e20008011000 */
[----:B------:R2:W-:Y:S01]  /*4840*/  @!P4 SYNCS.ARRIVE.TRANS64.RED.A0TR RZ, [UR7+0x88], R27 ;  /* 0x0000881bffffc9a7 */ /* 0x0005e20008300407 */
[----:B------:R-:W-:Y:S01]  /*4850*/  UPLOP3.LUT UP0, UPT, UPT, UPT, UPT, 0x80, 0x8 ;  /* 0x000000000008789c */ /* 0x000fe20003f0f070 */
[----:B------:R-:W-:Y:S01]  /*4860*/  SYNCS.ARRIVE.TRANS64.RED.A1T0 RZ, [UR13], RZ ;  /* 0x000000ffffff79a7 */ /* 0x000fe2000810040d */
[----:B------:R-:W-:Y:S09]  /*4870*/  @P3 BRA `(.L_x_79) ;  /* 0xfffffff000943947 */ /* 0x000ff2000383ffff */
[----:B------:R-:W-:-:S04]  /*4880*/  SHF.L.U32 R3, R31, 0x1f, RZ ;  /* 0x0000001f1f037819 */ /* 0x000fc800000006ff */
[----:B------:R-:W1:Y:S02]  /*4890*/  SYNCS.PHASECHK.TRANS64.TRYWAIT P0, [UR7+0x90], R3 ;  /* 0x00009003ff0075a7 */ /* 0x000e640008001107 */
[----:B-1----:R-:W-:Y:S05]  /*48a0*/  @!P0 BRA `(.L_x_80) ;  /* 0x0000009400b08947 */ /* 0x002fea0003800000 */
.L_x_150:
[----:B------:R-:W3:Y:S02]  /*48b0*/  SYNCS.PHASECHK.TRANS64.TRYWAIT P0, [UR7+0x98], R3 ;  /* 0x00009803ff0075a7 */ /* 0x000ee40008001107 */
[----:B---3--:R-:W-:Y:S05]  /*48c0*/  @!P0 BRA `(.L_x_81) ;  /* 0x0000009400c08947 */ /* 0x008fea0003800000 */
.L_x_152:
[----:B------:R-:W3:Y:S02]  /*48d0*/  SYNCS.PHASECHK.TRANS64.TRYWAIT P0, [UR7+0xa0], R3 ;  /* 0x0000a003ff0075a7 */ /* 0x000ee40008001107 */
[----:B---3--:R-:W-:Y:S05]  /*48e0*/  @!P0 BRA `(.L_x_82) ;  /* 0x0000009400d08947 */ /* 0x008fea0003800000 */
.L_x_154:
[----:B-1----:R-:W-:-:S07]  /*48f0*/  MOV R0, UR7 ;  /* 0x0000000700007c02 */ /* 0x002fce0008000f00 */
.L_x_83:
[----:B-1----:R-:W-:-:S04]  /*4900*/  SHF.L.U32 R3, R31, 0x1f, RZ ;  /* 0x0000001f1f037819 */ /* 0x002fc800000006ff */
[----:B------:R1:W3:Y:S03]  /*4910*/  SYNCS.PHASECHK.TRANS64.TRYWAIT P0, [R0+URZ+0xa8], R3 ;  /* 0x0000a803000075a7 */ /* 0x0002e600080011ff */
[----:B---3--:R-:W-:Y:S05]  /*4920*/  @!P0 NANOSLEEP.SYNCS 0x989680 ;  /* 0x009896800000895d */ /* 0x008fea0003900000 */
[----:B------:R-:W3:Y:S02]  /*4930*/  @!P0 SYNCS.PHASECHK.TRANS64 P0, [R0+URZ+0xa8], R3 ;  /* 0x0000a803000085a7 */ /* 0x000ee400080010ff */
[----:B--23--:R-:W-:Y:S05]  /*4940*/  @P0 EXIT ;  /* 0x000000000000094d */ /* 0x00cfea0003800000 */
[----:B------:R-:W-:Y:S05]  /*4950*/  BRA `(.L_x_83) ;  /* 0xfffffffc00e87947 */ /* 0x000fea000383ffff */
.L_x_68:
[----:B------:R-:W-:-:S06]  /*4960*/  UISETP.GE.AND UP0, UPT, UR8, 0x4, UPT ;  /* 0x000000040800788c */ /* 0x000fcc000bf06270 */
[----:B------:R-:W-:-:S13]  /*4970*/  PLOP3.LUT P0, PT, PT, PT, UP0, 0x80, 0x8 ;  /* 0x000000000008781c */ /* 0x000fda0003f0f008 */
[----:B------:R-:W-:Y:S05]  /*4980*/  @!P0 EXIT ;  /* 0x000000000000894d */ /* 0x000fea0003800000 */
[----:B------:R-:W-:Y:S01]  /*4990*/  BAR.SYNC.DEFER_BLOCKING 0x6, 0xa0 ;  /* 0x0182800000007b1d */ /* 0x000fe20000010000 */
[C---:B------:R-:W-:Y:S01]  /*49a0*/  IMAD.SHL.U32 R2, R192.reuse, 0x40, RZ ;  /* 0x00000040c0027824 */ /* 0x040fe200078e00ff */
[C---:B------:R-:W-:Y:S01]  /*49b0*/  LOP3.LUT R195, R192.reuse, 0x60, RZ, 0xc0, !PT ;  /* 0x00000060c0c37812 */ /* 0x040fe200078ec0ff */
[C---:B------:R-:W-:Y:S01]  /*49c0*/  IMAD.SHL.U32 R193, R192.reuse, 0x8, RZ ;  /* 0x00000008c0c17824 */ /* 0x040fe200078e00ff */
[C---:B------:R-:W-:Y:S01]  /*49d0*/  LOP3.LUT R194, R192.reuse, 0x2, RZ, 0xc0, !PT ;  /* 0x00000002c0c27812 */ /* 0x040fe200078ec0ff */
[----:B------:R-:W-:Y:S01]  /*49e0*/  IMAD.U32 R129, R192, 0x10000, RZ ;  /* 0x00010000c0817824 */ /* 0x000fe200078e00ff */
[----:B------:R-:W-:Y:S02]  /*49f0*/  UMOV UR41, 0x400 ;  /* 0x0000040000297882 */ /* 0x000fe40000000000 */
[----:B------:R-:W1:Y:S01]  /*4a00*/  LDC R179, c[0x0][0x370] ;  /* 0x0000dc00ffb37b82 */ /* 0x000e620000000800 */
[----:B------:R-:W-:Y:S01]  /*4a10*/  ULEA UR41, UR37, UR41, 0x18 ;  /* 0x0000002925297291 */ /* 0x000fe2000f8ec0ff */
[----:B------:R-:W-:Y:S01]  /*4a20*/  LOP3.LUT R4, R2, 0x180, RZ, 0xc0, !PT ;  /* 0x0000018002047812 */ /* 0x000fe200078ec0ff */
[----:B------:R-:W-:Y:S01]  /*4a30*/  IMAD.MOV.U32 R128, RZ, RZ, RZ ;  /* 0x000000ffff807224 */ /* 0x000fe200078e00ff */
[----:B------:R-:W-:Y:S01]  /*4a40*/  LOP3.LUT R129, R129, 0x600000, RZ, 0xc0, !PT ;  /* 0x0060000081817812 */ /* 0x000fe200078ec0ff */
[----:B------:R-:W-:Y:S01]  /*4a50*/  UIADD3 UR40, UPT, UPT, UR41, 0x200, URZ ;  /* 0x0000020029287890 */ /* 0x000fe2000fffe0ff */
[----:B------:R-:W-:Y:S01]  /*4a60*/  LOP3.LUT R193, R4, 0x30, R193, 0xf8, !PT ;  /* 0x0000003004c17812 */ /* 0x000fe200078ef8c1 */
[----:B------:R-:W-:Y:S01]  /*4a70*/  IMAD.MOV.U32 R190, RZ, RZ, RZ ;  /* 0x000000ffffbe7224 */ /* 0x000fe200078e00ff */
[----:B------:R-:W2:Y:S01]  /*4a80*/  LDC R180, c[0x0][0x374] ;  /* 0x0000dd00ffb47b82 */ /* 0x000ea20000000800 */
[----:B------:R-:W-:Y:S01]  /*4a90*/  LOP3.LUT R192, R192, 0x4, RZ, 0xc0, !PT ;  /* 0x00000004c0c07812 */ /* 0x000fe200078ec0ff */
[----:B------:R-:W-:Y:S01]  /*4aa0*/  IMAD.MOV.U32 R177, RZ, RZ, RZ ;  /* 0x000000ffffb17224 */ /* 0x000fe200078e00ff */
[----:B------:R-:W-:-:S02]  /*4ab0*/  LOP3.LUT R193, R193, 0x1e40, R2, 0xf8, !PT ;  /* 0x00001e40c1c17812 */ /* 0x000fc400078ef802 */
[----:B------:R-:W-:Y:S01]  /*4ac0*/  CS2R R188, SRZ ;  /* 0x0000000000bc7805 */ /* 0x000fe2000001ff00 */
[----:B------:R-:W-:Y:S01]  /*4ad0*/  IMAD.MOV.U32 R187, RZ, RZ, RZ ;  /* 0x000000ffffbb7224 */ /* 0x000fe200078e00ff */
[----:B------:R-:W-:Y:S01]  /*4ae0*/  IADD3 R191, PT, PT, -R192, 0x2, RZ ;  /* 0x00000002c0bf7810 */ /* 0x000fe20007ffe1ff */
[----:B------:R-:W4:Y:S01]  /*4af0*/  LDCU.64 UR46, c[0x0][0x348] ;  /* 0x00006900ff2e77ac */ /* 0x000f220008000a00 */
[----:B------:R-:W-:Y:S01]  /*4b00*/  VIADD R193, R193, UR40 ;  /* 0x00000028c1c17c36 */ /* 0x000fe20008000000 */
[----:B------:R-:W3:Y:S01]  /*4b10*/  LDS R0, [UR41+0x150] ;  /* 0x00015029ff007984 */ /* 0x000ee20008000800 */
[----:B------:R-:W-:Y:S01]  /*4b20*/  UIADD3 UR43, UPT, UPT, UR41, 0x8200, URZ ;  /* 0x00008200292b7890 */ /* 0x000fe2000fffe0ff */
[----:B------:R-:W-:Y:S01]  /*4b30*/  UMOV UR42, URZ ;  /* 0x000000ff002a7c82 */ /* 0x000fe20008000000 */
[----:B-1234-:R-:W-:-:S10]  /*4b40*/  IMAD.IADD R129, R0, 0x1, R129 ;  /* 0x0000000100817824 */ /* 0x01efd400078e0281 */
.L_x_109:
[----:B------:R-:W-:Y:S02]  /*4b50*/  LEA R0, R177, UR41, 0x3 ;  /* 0x00000029b1007c11 */ /* 0x000fe4000f8e18ff */
[----:B------:R-:W-:Y:S02]  /*4b60*/  SHF.L.U32 R3, R189, 0x1f, RZ ;  /* 0x0000001fbd037819 */ /* 0x000fe400000006ff */
[----:B------:R-:W-:Y:S02]  /*4b70*/  LEA R8, R177, UR41, 0x4 ;  /* 0x00000029b1087c11 */ /* 0x000fe4000f8e20ff */
[----:B------:R-:W1:Y:S02]  /*4b80*/  SYNCS.PHASECHK.TRANS64.TRYWAIT P0, [R0+URZ+0xc0], R3 ;  /* 0x0000c003000075a7 */ /* 0x000e6400080011ff */
[----:B-1----:R-:W-:Y:S05]  /*4b90*/  @!P0 BRA `(.L_x_84) ;  /* 0x00000094003c8947 */ /* 0x002fea0003800000 */
.L_x_155:
[----:B------:R-:W2:Y:S01]  /*4ba0*/  LDS.128 R8, [R8+0x130] ;  /* 0x0001300008087984 */ /* 0x000ea20000000c00 */
[----:B------:R-:W-:Y:S01]  /*4bb0*/  ISETP.GE.AND P0, PT, R124, 0x1, PT ;  /* 0x000000017c00780c */ /* 0x000fe20003f06270 */
        /* <DEDUP_REMOVED lines=9> */
[----:B--2---:R-:W-:-:S04]  /*4c50*/  LOP3.LUT P3, RZ, R10, 0x1, RZ, 0xc0, !PT ;  /* 0x000000010aff7812 */ /* 0x004fc8000786c0ff */
[----:B------:R-:W-:-:S09]  /*4c60*/  P2R R198, PR, RZ, 0x8 ;  /* 0x00000008ffc67803 */ /* 0x000fd20000000000 */
[----:B------:R-:W-:Y:S02]  /*4c70*/  @P3 MOV R185, R8 ;  /* 0x0000000800b93202 */ /* 0x000fe40000000f00 */
[----:B------:R-:W-:Y:S01]  /*4c80*/  @P3 LOP3.LUT R184, R9, 0xffff, RZ, 0xc0, !PT ;  /* 0x0000ffff09b83812 */ /* 0x000fe200078ec0ff */
[----:B-1----:R-:W-:Y:S06]  /*4c90*/  @!P0 BRA `(.L_x_85) ;  /* 0x0000000000b88947 */ /* 0x002fec0003800000 */
[----:B------:R-:W1:Y:S01]  /*4ca0*/  LDC.64 R4, c[0x0][0xb18] ;  /* 0x0002c600ff047b82 */ /* 0x000e620000000a00 */
[----:B------:R-:W-:-:S07]  /*4cb0*/  ISETP.NE.AND P0, PT, R124, 0x1, PT ;  /* 0x000000017c00780c */ /* 0x000fce0003f05270 */
[----:B------:R-:W2:Y:S08]  /*4cc0*/  LDC.64 R6, c[0x0][0xb10] ;  /* 0x0002c400ff067b82 */ /* 0x000eb00000000a00 */
[----:B------:R-:W3:Y:S08]  /*4cd0*/  LDC R0, c[0x0][0xb20] ;  /* 0x0002c800ff007b82 */ /* 0x000ef00000000800 */
[----:B------:R-:W4:Y:S01]  /*4ce0*/  LDC R12, c[0x0][0xb0c] ;  /* 0x0002c300ff0c7b82 */ /* 0x000f220000000800 */
[----:B-1----:R-:W-:Y:S01]  /*4cf0*/  IMAD.HI.U32 R13, R180, R5, RZ ;  /* 0x00000005b40d7227 */ /* 0x002fe200078e00ff */
[----:B------:R-:W-:-:S03]  /*4d00*/  ISETP.NE.AND P1, PT, R4, 0x1, PT ;  /* 0x000000010400780c */ /* 0x000fc60003f25270 */
[----:B------:R-:W-:-:S03]  /*4d10*/  IMAD.HI.U32 R5, R184, R5, RZ ;  /* 0x00000005b8057227 */ /* 0x000fc600078e00ff */
[----:B------:R-:W1:Y:S01]  /*4d20*/  LDC.64 R2, c[0x0][0xb28] ;  /* 0x0002ca00ff027b82 */ /* 0x000e620000000a00 */
[----:B--2---:R-:W-:-:S04]  /*4d30*/  IMAD.HI.U32 R14, R179, R6, RZ ;  /* 0x00000006b30e7227 */ /* 0x004fc800078e00ff */
        /* <DEDUP_REMOVED lines=10> */
[----:B-1----:R-:W-:-:S04]  /*4de0*/  IMAD.HI.U32 R14, R13, R2, RZ ;  /* 0x000000020d0e7227 */ /* 0x002fc800078e00ff */
        /* <DEDUP_REMOVED lines=25> */
.L_x_85:
[----:B------:R-:W1:Y:S02]  /*4f80*/  LDCU UR4, c[0x0][0xb30] ;  /* 0x00016600ff0477ac */ /* 0x000e640008000800 */
[----:B-1----:R-:W-:-:S09]  /*4f90*/  UISETP.NE.AND UP0, UPT, UR4, 0x1, UPT ;  /* 0x000000010400788c */ /* 0x002fd2000bf05270 */
[----:B------:R-:W-:Y:S05]  /*4fa0*/  BRA.U UP0, `(.L_x_86) ;  /* 0x0000000100407547 */ /* 0x000fea000b800000 */
[----:B------:R-:W1:Y:S08]  /*4fb0*/  LDC.64 R2, c[0x0][0xb18] ;  /* 0x0002c600ff027b82 */ /* 0x000e700000000a00 */
[----:B------:R-:W2:Y:S08]  /*4fc0*/  LDC.64 R4, c[0x0][0xb10] ;  /* 0x0002c400ff047b82 */ /* 0x000eb00000000a00 */
[----:B------:R-:W3:Y:S08]  /*4fd0*/  LDC R0, c[0x0][0xb20] ;  /* 0x0002c800ff007b82 */ /* 0x000ef00000000800 */
[----:B------:R-:W4:Y:S01]  /*4fe0*/  LDC R6, c[0x0][0xb0c] ;  /* 0x0002c300ff067b82 */ /* 0x000f220000000800 */
[----:B-1----:R-:W-:Y:S01]  /*4ff0*/  IMAD.HI.U32 R3, R184, R3, RZ ;  /* 0x00000003b8037227 */ /* 0x002fe200078e00ff */
[----:B------:R-:W-:-:S03]  /*5000*/  ISETP.NE.AND P0, PT, R2, 0x1, PT ;  /* 0x000000010200780c */ /* 0x000fc60003f05270 */
[----:B--2---:R-:W-:-:S05]  /*5010*/  IMAD.HI.U32 R4, R185, R4, RZ ;  /* 0x00000004b9047227 */ /* 0x004fca00078e00ff */
[----:B------:R-:W-:Y:S02]  /*5020*/  SHF.R.U32.HI R4, RZ, R5, R4 ;  /* 0x00000005ff047219 */ /* 0x000fe40000011604 */
[----:B---3--:R-:W-:-:S04]  /*5030*/  SHF.R.U32.HI R3, RZ, R0, R3 ;  /* 0x00000000ff037219 */ /* 0x008fc80000011603 */
[----:B------:R-:W-:Y:S02]  /*5040*/  SEL R0, R184, R3, !P0 ;  /* 0x00000003b8007207 */ /* 0x000fe40004000000 */
[----:B----4-:R-:W-:-:S04]  /*5050*/  ISETP.NE.AND P1, PT, R6, 0x1, PT ;  /* 0x000000010600780c */ /* 0x010fc80003f25270 */
[----:B------:R-:W-:-:S05]  /*5060*/  SEL R3, R185, R4, !P1 ;  /* 0x00000004b9037207 */ /* 0x000fca0004800000 */
[----:B------:R-:W-:Y:S02]  /*5070*/  IMAD.IADD R4, R0, 0x1, -R3 ;  /* 0x0000000100047824 */ /* 0x000fe400078e0a03 */
[----:B------:R-:W-:Y:S02]  /*5080*/  IMAD.IADD R3, R3, 0x1, -R0 ;  /* 0x0000000103037824 */ /* 0x000fe400078e0a00 */
[----:B------:R-:W-:Y:S02]  /*5090*/  IMAD R185, R4, R6, R185 ;  /* 0x0000000604b97224 */ /* 0x000fe400078e02b9 */
[----:B------:R-:W-:Y:S02]  /*50a0*/  IMAD R184, R3, R2, R184 ;  /* 0x0000000203b87224 */ /* 0x000fe400078e02b8 */
.L_x_86:
[----:B------:R-:W-:Y:S01]  /*50b0*/  ULOP3.LUT UP0, URZ, UR40, 0x1b0, URZ, 0xc0, !UPT ;  /* 0x000001b028ff7892 */ /* 0x000fe2000f80c0ff */
[----:B------:R-:W-:Y:S02]  /*50c0*/  IADD3 R177, PT, PT, R177, 0x1, RZ ;  /* 0x00000001b1b17810 */ /* 0x000fe40007ffe0ff */
[----:B------:R-:W-:-:S06]  /*50d0*/  @P3 SHF.R.U32.HI R186, RZ, 0x10, R9 ;  /* 0x00000010ffba3819 */ /* 0x000fcc0000011609 */
[----:B------:R-:W-:Y:S05]  /*50e0*/  BRA.U !UP0, `(.L_x_87) ;  /* 0x0000000108407547 */ /* 0x000fea000b800000 */
[----:B------:R-:W-:Y:S01]  /*50f0*/  MOV R2, 0x0 ;  /* 0x0000000000027802 */ /* 0x000fe20000000f00 */
[----:B------:R-:W1:Y:S01]  /*5100*/  LDCU.64 UR8, c[0x4][0x88] ;  /* 0x01001100ff0877ac */ /* 0x000e620008000a00 */
[----:B------:R-:W-:Y:S02]  /*5110*/  HFMA2 R12, -RZ, RZ, 0, 5.9604644775390625e-08 ;  /* 0x00000001ff0c7431 */ /* 0x000fe400000001ff */
[----:B------:R-:W-:Y:S01]  /*5120*/  IMAD.MOV.U32 R8, RZ, RZ, 0x70 ;  /* 0x00000070ff087424 */ /* 0x000fe200078e00ff */
[----:B------:R-:W2:Y:S01]  /*5130*/  LDCU.64 UR6, c[0x4][0x90] ;  /* 0x01001200ff0677ac */ /* 0x000ea20008000a00 */
[----:B------:R-:W3:Y:S01]  /*5140*/  LDC.64 R2, c[0x4][R2] ;  /* 0x0100000002027b82 */ /* 0x000ee20000000a00 */
[----:B------:R-:W-:Y:S01]  /*5150*/  IMAD.MOV.U32 R13, RZ, RZ, RZ ;  /* 0x000000ffff0d7224 */ /* 0x000fe200078e00ff */
[----:B------:R-:W4:Y:S01]  /*5160*/  LDCU.64 UR4, c[0x4][0x8] ;  /* 0x01000100ff0477ac */ /* 0x000f220008000a00 */
[----:B-1----:R-:W-:Y:S01]  /*5170*/  IMAD.U32 R4, RZ, RZ, UR8 ;  /* 0x00000008ff047e24 */ /* 0x002fe2000f8e00ff */
[----:B------:R-:W-:Y:S01]  /*5180*/  MOV R5, UR9 ;  /* 0x0000000900057c02 */ /* 0x000fe20008000f00 */
[----:B--2---:R-:W-:Y:S01]  /*5190*/  IMAD.U32 R6, RZ, RZ, UR6 ;  /* 0x00000006ff067e24 */ /* 0x004fe2000f8e00ff */
[----:B------:R-:W-:Y:S01]  /*51a0*/  MOV R7, UR7 ;  /* 0x0000000700077c02 */ /* 0x000fe20008000f00 */
[----:B----4-:R-:W-:Y:S01]  /*51b0*/  IMAD.U32 R10, RZ, RZ, UR4 ;  /* 0x00000004ff0a7e24 */ /* 0x010fe2000f8e00ff */
[----:B------:R-:W-:-:S02]  /*51c0*/  MOV R11, UR5 ;  /* 0x00000005000b7c02 */ /* 0x000fc40008000f00 */
[----:B------:R-:W-:-:S07]  /*51d0*/  LEPC R20, `(.L_x_87) ;  /* 0x000000001014794e */ /* 0x000fce0000000000 */
[----:B---3-5:R-:W-:Y:S05]  /*51e0*/  CALL.ABS.NOINC R2 ;  /* 0x0000000002007343 */ /* 0x028fea0003c00000 */
.L_x_87:
[----:B------:R-:W-:-:S09]  /*51f0*/  ULOP3.LUT UP0, URZ, UR43, 0x1b0, URZ, 0xc0, !UPT ;  /* 0x000001b02bff7892 */ /* 0x000fd2000f80c0ff */
        /* <DEDUP_REMOVED lines=17> */
.L_x_88:
[----:B------:R-:W1:Y:S02]  /*5310*/  LDC.64 R2, c[0x0][0x890] ;  /* 0x00022400ff027b82 */ /* 0x000e640000000a00 */
[----:B-1----:R-:W-:-:S04]  /*5320*/  ISETP.NE.U32.AND P4, PT, R2, RZ, PT ;  /* 0x000000ff0200720c */ /* 0x002fc80003f85070 */
[----:B------:R-:W-:-:S13]  /*5330*/  ISETP.NE.AND.EX P4, PT, R3, RZ, PT, P4 ;  /* 0x000000ff0300720c */ /* 0x000fda0003f85340 */
[----:B------:R-:W-:Y:S05]  /*5340*/  @!P4 BRA `(.L_x_89) ;  /* 0x000000000034c947 */ /* 0x000fea0003800000 */
[----:B------:R-:W1:Y:S02]  /*5350*/  LDCU.64 UR4, c[0x0][0x888] ;  /* 0x00011100ff0477ac */ /* 0x000e640008000a00 */
[----:B-1----:R-:W-:-:S04]  /*5360*/  UISETP.NE.U32.AND UP0, UPT, UR4, URZ, UPT ;  /* 0x000000ff0400728c */ /* 0x002fc8000bf05070 */
[----:B------:R-:W-:-:S09]  /*5370*/  UISETP.NE.AND.EX UP0, UPT, UR5, URZ, UPT, UP0 ;  /* 0x000000ff0500728c */ /* 0x000fd2000bf05300 */
[----:B------:R-:W-:Y:S05]  /*5380*/  BRA.U !UP0, `(.L_x_90) ;  /* 0x0000000108187547 */ /* 0x000fea000b800000 */
[----:B------:R-:W1:Y:S01]  /*5390*/  LDC.64 R4, c[0x0][0x888] ;  /* 0x00022200ff047b82 */ /* 0x000e620000000a00 */
[----:B------:R-:W-:-:S04]  /*53a0*/  IMAD R0, R2, UR36, RZ ;  /* 0x0000002402007c24 */ /* 0x000fc8000f8e02ff */
[----:B-1----:R-:W-:-:S05]  /*53b0*/  IMAD.WIDE R4, R0, 0x4, R4 ;  /* 0x0000000400047825 */ /* 0x002fca00078e0204 */
[----:B-----5:R1:W5:Y:S01]  /*53c0*/  LDG.E R143, desc[UR38][R4.64] ;  /* 0x00000026048f7981 */ /* 0x020362000c1e1900 */
[----:B------:R-:W-:Y:S01]  /*53d0*/  MOV R174, 0x1 ;  /* 0x0000000100ae7802 */ /* 0x000fe20000000f00 */
[----:B------:R-:W-:Y:S06]  /*53e0*/  BRA `(.L_x_89) ;  /* 0x00000000000c7947 */ /* 0x000fec0003800000 */
.L_x_90:
[----:B------:R-:W1:Y:S01]  /*53f0*/  LDCU UR4, c[0x0][0x880] ;  /* 0x00011000ff0477ac */ /* 0x000e620008000800 */
[----:B------:R-:W-:Y:S01]  /*5400*/  HFMA2 R174, -RZ, RZ, 0, 5.9604644775390625e-08 ;  /* 0x00000001ffae7431 */ /* 0x000fe200000001ff */
[----:B-1---5:R-:W-:Y:S02]  /*5410*/  MOV R143, UR4 ;  /* 0x00000004008f7c02 */ /* 0x022fe40008000f00 */
.L_x_89:
[----:B-1----:R-:W1:Y:S02]  /*5420*/  LDC.64 R4, c[0x0][0x8b0] ;  /* 0x00022c00ff047b82 */ /* 0x002e640000000a00 */
        /* <DEDUP_REMOVED lines=11> */
[----:B------:R-:W-:Y:S05]  /*54e0*/  BRA `(.L_x_91) ;  /* 0x0000000000087947 */ /* 0x000fea0003800000 */
.L_x_92:
[----:B------:R-:W1:Y:S02]  /*54f0*/  LDCU UR4, c[0x0][0x8a0] ;  /* 0x00011400ff0477ac */ /* 0x000e640008000800 */
[----:B-1---5:R-:W-:Y:S02]  /*5500*/  MOV R130, UR4 ;  /* 0x0000000400827c02 */ /* 0x022fe40008000f00 */
.L_x_91:
[----:B------:R-:W-:Y:S01]  /*5510*/  UISETP.NE.AND UP0, UPT, UR44, URZ, UPT ;  /* 0x000000ff2c00728c */ /* 0x000fe2000bf05270 */
[----:B------:R-:W-:Y:S02]  /*5520*/  PLOP3.LUT P0, PT, PT, PT, PT, 0x8, 0x80 ;  /* 0x000000000080781c */ /* 0x000fe40003f0e170 */
[----:B------:R-:W-:Y:S02]  /*5530*/  LEA R0, R128, UR41, 0x3 ;  /* 0x0000002980007c11 */ /* 0x000fe4000f8e18ff */
[----:B------:R-:W-:-:S04]  /*5540*/  P2R R199, PR, RZ, 0x1 ;  /* 0x00000001ffc77803 */ /* 0x000fc80000000000 */
[----:B------:R-:W-:Y:S05]  /*5550*/  BRA.U !UP0, `(.L_x_93) ;  /* 0x00000001083c7547 */ /* 0x000fea000b800000 */
[----:B------:R-:W-:-:S04]  /*5560*/  ISETP.NE.U32.AND P0, PT, R2, RZ, PT ;  /* 0x000000ff0200720c */ /* 0x000fc80003f05070 */
[----:B------:R-:W-:-:S13]  /*5570*/  ISETP.NE.AND.EX P0, PT, R3, RZ, PT, P0 ;  /* 0x000000ff0300720c */ /* 0x000fda0003f05300 */
[----:B-----5:R-:W-:-:S04]  /*5580*/  @!P0 FSETP.EQ.AND P1, PT, R143, RZ, PT ;  /* 0x000000ff8f00820b */ /* 0x020fc80003f22000 */
[----:B------:R-:W-:Y:S01]  /*5590*/  P2R R199, PR, RZ, 0x2 ;  /* 0x00000002ffc77803 */ /* 0x000fe20000000000 */
[----:B------:R-:W-:Y:S08]  /*55a0*/  @!P0 BRA `(.L_x_93) ;  /* 0x0000000000288947 */ /* 0x000ff00003800000 */
[----:B------:R-:W2:Y:S01]  /*55b0*/  LDCU.64 UR4, c[0x0][0x888] ;  /* 0x00011100ff0477ac */ /* 0x000ea20008000a00 */
[----:B------:R-:W-:Y:S02]  /*55c0*/  LOP3.LUT P1, RZ, R174, 0xff, RZ, 0xc0, !PT ;  /* 0x000000ffaeff7812 */ /* 0x000fe4000782c0ff */
[----:B------:R-:W-:-:S04]  /*55d0*/  FSETP.NEU.AND P0, PT, R143, RZ, PT ;  /* 0x000000ff8f00720b */ /* 0x000fc80003f0d000 */
[----:B------:R-:W-:Y:S02]  /*55e0*/  SEL R2, RZ, 0xffffffff, P0 ;  /* 0xffffffffff027807 */ /* 0x000fe40000000000 */
[----:B--2---:R-:W-:-:S04]  /*55f0*/  ISETP.NE.U32.AND P2, PT, RZ, UR4, PT ;  /* 0x00000004ff007c0c */ /* 0x004fc8000bf45070 */
[----:B------:R-:W-:-:S04]  /*5600*/  ISETP.NE.AND.EX P2, PT, RZ, UR5, PT, P2 ;  /* 0x00000005ff007c0c */ /* 0x000fc8000bf45320 */
[----:B------:R-:W-:-:S04]  /*5610*/  @!P1 SEL R2, RZ, 0xffffffff, P2 ;  /* 0xffffffffff029807 */ /* 0x000fc80001000000 */
[----:B------:R-:W-:-:S04]  /*5620*/  LOP3.LUT R2, R2, 0x1, RZ, 0xc0, !PT ;  /* 0x0000000102027812 */ /* 0x000fc800078ec0ff */
[----:B------:R-:W-:-:S04]  /*5630*/  ISETP.EQ.U32.AND P0, PT, R2, 0x1, PT ;  /* 0x000000010200780c */ /* 0x000fc80003f02070 */
[----:B------:R-:W-:-:S09]  /*5640*/  P2R R199, PR, RZ, 0x1 ;  /* 0x00000001ffc77803 */ /* 0x000fd20000000000 */
.L_x_93:
[----:B------:R-:W-:Y:S01]  /*5650*/  ISETP.NE.AND P5, PT, R199, RZ, PT ;  /* 0x000000ffc700720c */ /* 0x000fe20003fa5270 */
[----:B------:R-:W2:Y:S01]  /*5660*/  LDCU.64 UR4, c[0x0][0x888] ;  /* 0x00011100ff0477ac */ /* 0x000ea20008000a00 */
[----:B------:R-:W-:Y:S01]  /*5670*/  SHF.L.U32 R3, R190, 0x1f, RZ ;  /* 0x0000001fbe037819 */ /* 0x000fe200000006ff */
[----:B------:R-:W-:Y:S01]  /*5680*/  IMAD.MOV.U32 R183, RZ, RZ, 0x1 ;  /* 0x00000001ffb77424 */ /* 0x000fe200078e00ff */
[----:B-----5:R-:W-:Y:S01]  /*5690*/  FSETP.NEU.AND P3, PT, R143, RZ, PT ;  /* 0x000000ff8f00720b */ /* 0x020fe20003f6d000 */
[----:B------:R-:W-:Y:S01]  /*56a0*/  IMAD.SHL.U32 R176, R18, 0x100, RZ ;  /* 0x0000010012b07824 */ /* 0x000fe200078e00ff */
[----:B------:R-:W-:Y:S01]  /*56b0*/  CS2R R170, SRZ ;  /* 0x0000000000aa7805 */ /* 0x000fe2000001ff00 */
[----:B------:R-:W-:Y:S01]  /*56c0*/  IMAD.SHL.U32 R175, R19, 0x80, RZ ;  /* 0x0000008013af7824 */ /* 0x000fe200078e00ff */
[----:B------:R-:W-:Y:S01]  /*56d0*/  SEL R4, RZ, 0xffffffff, P3 ;  /* 0xffffffffff047807 */ /* 0x000fe20001800000 */
[----:B------:R-:W-:Y:S01]  /*56e0*/  IMAD R126, R128, 0x100, R129 ;  /* 0x00000100807e7824 */ /* 0x000fe200078e0281 */
[----:B------:R-:W-:Y:S01]  /*56f0*/  CS2R R168, SRZ ;  /* 0x0000000000a87805 */ /* 0x000fe2000001ff00 */
[----:B------:R-:W-:Y:S01]  /*5700*/  IMAD.MOV.U32 R127, RZ, RZ, RZ ;  /* 0x000000ffff7f7224 */ /* 0x000fe200078e00ff */
[----:B------:R-:W-:-:S02]  /*5710*/  CS2R R166, SRZ ;  /* 0x0000000000a67805 */ /* 0x000fc4000001ff00 */
[----:B------:R-:W-:Y:S01]  /*5720*/  @!P5 LEA R5, R188, UR41, 0x3 ;  /* 0x00000029bc05dc11 */ /* 0x000fe2000f8e18ff */
[----:B------:R-:W-:Y:S01]  /*5730*/  IMAD.MOV.U32 R182, RZ, RZ, R187 ;  /* 0x000000ffffb67224 */ /* 0x000fe200078e00bb */
[----:B------:R-:W-:Y:S01]  /*5740*/  @!P5 SHF.L.U32 R2, R187, 0x1f, RZ ;  /* 0x0000001fbb02d819 */ /* 0x000fe200000006ff */
[----:B------:R-:W-:Y:S01]  /*5750*/  IMAD.MOV.U32 R181, RZ, RZ, R188 ;  /* 0x000000ffffb57224 */ /* 0x000fe200078e00bc */
[----:B------:R-:W-:Y:S02]  /*5760*/  CS2R R164, SRZ ;  /* 0x0000000000a47805 */ /* 0x000fe4000001ff00 */
[----:B------:R-:W-:Y:S01]  /*5770*/  CS2R R162, SRZ ;  /* 0x0000000000a27805 */ /* 0x000fe2000001ff00 */
[----:B------:R-:W3:Y:S01]  /*5780*/  @!P5 SYNCS.PHASECHK.TRANS64.TRYWAIT P1, [R5+URZ+0x70], R2 ;  /* 0x000070020500d5a7 */ /* 0x000ee200080211ff */
[----:B--2---:R-:W-:Y:S02]  /*5790*/  ISETP.NE.U32.AND P2, PT, RZ, UR4, PT ;  /* 0x00000004ff007c0c */ /* 0x004fe4000bf45070 */
[----:B------:R-:W-:-:S02]  /*57a0*/  CS2R R160, SRZ ;  /* 0x0000000000a07805 */ /* 0x000fc4000001ff00 */
[----:B------:R-:W-:Y:S02]  /*57b0*/  CS2R R158, SRZ ;  /* 0x00000000009e7805 */ /* 0x000fe4000001ff00 */
[----:B------:R-:W-:Y:S02]  /*57c0*/  CS2R R156, SRZ ;  /* 0x00000000009c7805 */ /* 0x000fe4000001ff00 */
[----:B------:R-:W-:-:S04]  /*57d0*/  ISETP.NE.AND.EX P2, PT, RZ, UR5, PT, P2 ;  /* 0x00000005ff007c0c */ /* 0x000fc8000bf45320 */
[----:B-1----:R-:W-:Y:S02]  /*57e0*/  SEL R7, RZ, 0xffffffff, P2 ;  /* 0xffffffffff077807 */ /* 0x002fe40001000000 */
[----:B------:R-:W-:-:S04]  /*57f0*/  LOP3.LUT P2, RZ, R174, 0xff, RZ, 0xc0, !PT ;  /* 0x000000ffaeff7812 */ /* 0x000fc8000784c0ff */
[----:B------:R-:W-:Y:S01]  /*5800*/  @P4 SEL R4, R7, R4, !P2 ;  /* 0x0000000407044207 */ /* 0x000fe20005000000 */
[----:B------:R-:W1:Y:S03]  /*5810*/  SYNCS.PHASECHK.TRANS64.TRYWAIT P0, [R0+URZ+0xe0], R3 ;  /* 0x0000e003000075a7 */ /* 0x000e6600080011ff */
[----:B------:R-:W-:-:S04]  /*5820*/  LOP3.LUT R4, R4, 0x1, RZ, 0xc0, !PT ;  /* 0x0000000104047812 */ /* 0x000fc800078ec0ff */
[----:B------:R-:W-:-:S04]  /*5830*/  ISETP.NE.U32.AND P2, PT, R4, 0x1, PT ;  /* 0x000000010400780c */ /* 0x000fc80003f45070 */
[----:B------:R-:W-:Y:S02]  /*5840*/  P2R R197, PR, RZ, 0x4 ;  /* 0x00000004ffc57803 */ /* 0x000fe40000000000 */
[----:B---3--:R-:W-:Y:S02]  /*5850*/  @!P5 SEL R183, RZ, 0x1, !P1 ;  /* 0x00000001ffb7d807 */ /* 0x008fe40004800000 */
[----:B-1----:R-:W-:-:S07]  /*5860*/  SEL R178, RZ, 0x1, !P0 ;  /* 0x00000001ffb27807 */ /* 0x002fce0004000000 */
.L_x_108:
[----:B------:R-:W-:Y:S01]  /*5870*/  ISETP.NE.AND P0, PT, R199, RZ, PT ;  /* 0x000000ffc700720c */ /* 0x000fe20003f05270 */
[----:B------:R-:W-:Y:S05]  /*5880*/  YIELD ;  /* 0x0000000000007946 */ /* 0x000fea0003800000 */
[----:B------:R-:W-:Y:S07]  /*5890*/  BSSY B1, `(.L_x_94) ;  /* 0x0000029000017945 */ /* 0x000fee0003800000 */
[----:B------:R-:W-:Y:S05]  /*58a0*/  @P0 BRA `(.L_x_95) ;  /* 0x00000000009c0947 */ /* 0x000fea0003800000 */
[----:B------:R-:W-:Y:S01]  /*58b0*/  ISETP.NE.AND P1, PT, R197, RZ, PT ;  /* 0x000000ffc500720c */ /* 0x000fe20003f25270 */
[----:B------:R-:W-:Y:S01]  /*58c0*/  BSSY B0, `(.L_x_96) ;  /* 0x000000b000007945 */ /* 0x000fe20003800000 */
[----:B------:R-:W-:Y:S11]  /*58d0*/  ISETP.NE.AND P0, PT, R183, RZ, PT ;  /* 0x000000ffb700720c */ /* 0x000ff60003f05270 */
[----:B------:R-:W-:Y:S05]  /*58e0*/  @P1 LEA R5, R188, R193, 0xd ;  /* 0x000000c1bc051211 */ /* 0x000fea00078e68ff */
[--C-:B------:R-:W-:Y:S02]  /*58f0*/  @P1 IMAD R6, R194, -0x10, R5.reuse ;  /* 0xfffffff0c2061824 */ /* 0x100fe400078e0205 */
[----:B------:R-:W-:Y:S03]  /*5900*/  @P1 IMAD R4, R192, -0x10, R5 ;  /* 0xfffffff0c0041824 */ /* 0x000fe600078e0205 */
[----:B------:R-:W-:Y:S01]  /*5910*/  @P1 LEA R2, R191, R6, 0x4 ;  /* 0x00000006bf021211 */ /* 0x000fe200078e20ff */
[----:B------:R-:W-:Y:S06]  /*5920*/  @P0 BRA `(.L_x_97) ;  /* 0x0000000000100947 */ /* 0x000fec0003800000 */
[----:B------:R-:W-:Y:S02]  /*5930*/  LEA R3, R188, UR41, 0x3 ;  /* 0x00000029bc037c11 */ /* 0x000fe4000f8e18ff */
[----:B------:R-:W-:Y:S04]  /*5940*/  SHF.L.U32 R0, R187, 0x1f, RZ ;  /* 0x0000001fbb007819 */ /* 0x000fe800000006ff */
[----:B------:R-:W1:Y:S02]  /*5950*/  SYNCS.PHASECHK.TRANS64.TRYWAIT P0, [R3+URZ+0x70], R0 ;  /* 0x00007000030075a7 */ /* 0x000e6400080011ff */
[----:B-1----:R-:W-:Y:S05]  /*5960*/  @!P0 BRA `(.L_x_98) ;  /* 0x0000008400dc8947 */ /* 0x002fea0003800000 */
.L_x_97:
[----:B------:R-:W-:Y:S05]  /*5970*/  BSYNC B0 ;  /* 0x0000000000007941 */ /* 0x000fea0003800000 */
.L_x_96:
[----:B------:R-:W-:Y:S01]  /*5980*/  ISETP.NE.AND P0, PT, R197, RZ, PT ;  /* 0x000000ffc500720c */ /* 0x000fe20003f05270 */
[----:B-1----:R-:W-:Y:S01]  /*5990*/  IMAD.U32 R0, RZ, RZ, UR37 ;  /* 0x00000025ff007e24 */ /* 0x002fe2000f8e00ff */
[C---:B------:R-:W-:Y:S01]  /*59a0*/  LEA R3, R181.reuse, UR41, 0x3 ;  /* 0x00000029b5037c11 */ /* 0x040fe2000f8e18ff */
[----:B------:R-:W-:Y:S02]  /*59b0*/  VIADD R181, R181, 0x1 ;  /* 0x00000001b5b57836 */ /* 0x000fe40000000000 */
[----:B------:R-:W-:Y:S02]  /*59c0*/  VIADD R188, R188, 0x1 ;  /* 0x00000001bcbc7836 */ /* 0x000fe40000000000 */
[----:B------:R-:W-:Y:S01]  /*59d0*/  VIADD R3, R3, 0x90 ;  /* 0x0000009003037836 */ /* 0x000fe20000000000 */
[C---:B------:R-:W-:Y:S04]  /*59e0*/  ISETP.NE.AND P1, PT, R181.reuse, 0x4, PT ;  /* 0x00000004b500780c */ /* 0x040fe80003f25270 */
[----:B------:R-:W-:Y:S01]  /*59f0*/  PRMT R0, R0, 0x654, R3 ;  /* 0x0000065400007816 */ /* 0x000fe20000000003 */
[----:B------:R1:W2:Y:S01]  /*5a00*/  @P0 LDS.128 R156, [R5] ;  /* 0x00000000059c0984 */ /* 0x0002a20000000c00 */
[----:B------:R-:W-:Y:S02]  /*5a10*/  SEL R3, RZ, 0x1, P1 ;  /* 0x00000001ff037807 */ /* 0x000fe40000800000 */
[----:B------:R-:W-:Y:S01]  /*5a20*/  SEL R181, R181, RZ, P1 ;  /* 0x000000ffb5b57207 */ /* 0x000fe20000800000 */
[----:B------:R1:W3:Y:S01]  /*5a30*/  @P0 LDS.128 R164, [R4+0x20] ;  /* 0x0000200004a40984 */ /* 0x0002e20000000c00 */
[----:B------:R-:W-:Y:S03]  /*5a40*/  LOP3.LUT R182, R182, R3, RZ, 0x3c, !PT ;  /* 0x00000003b6b67212 */ /* 0x000fe600078e3cff */
[----:B------:R1:W4:Y:S04]  /*5a50*/  @P0 LDS.128 R160, [R6+0x10] ;  /* 0x0000100006a00984 */ /* 0x0003280000000c00 */
[----:B------:R1:W1:Y:S01]  /*5a60*/  @P0 LDS.128 R168, [R2+0x10] ;  /* 0x0000100002a80984 */ /* 0x0002620000000c00 */
[C---:B------:R-:W-:Y:S01]  /*5a70*/  ISETP.NE.AND P0, PT, R188.reuse, 0x4, PT ;  /* 0x00000004bc00780c */ /* 0x040fe20003f05270 */
[----:B------:R-:W-:Y:S01]  /*5a80*/  @!PT LDS RZ, [RZ] ;  /* 0x00000000fffff984 */ /* 0x000fe20000000800 */
[----:B------:R-:W-:Y:S01]  /*5a90*/  @!PT LDS RZ, [RZ] ;  /* 0x00000000fffff984 */ /* 0x000fe20000000800 */
[----:B------:R-:W-:Y:S01]  /*5aa0*/  @!PT LDS RZ, [RZ] ;  /* 0x00000000fffff984 */ /* 0x000fe20000000800 */
[----:B------:R-:W-:Y:S01]  /*5ab0*/  @!PT LDS RZ, [RZ] ;  /* 0x00000000fffff984 */ /* 0x000fe20000000800 */
[----:B------:R5:W-:Y:S06]  /*5ac0*/  MEMBAR.ALL.CTA ;  /* 0x0000000000007992 */ /* 0x000bec0000008000 */
[----:B-----5:R-:W5:Y:S01]  /*5ad0*/  FENCE.VIEW.ASYNC.S ;  /* 0x00000000000073c6 */ /* 0x020f620000000000 */
[----:B------:R-:W-:Y:S01]  /*5ae0*/  SEL R188, R188, RZ, P0 ;  /* 0x000000ffbcbc7207 */ /* 0x000fe20000000000 */
[----:B-----5:R5:W-:Y:S02]  /*5af0*/  SYNCS.ARRIVE.TRANS64.RED.A1T0 RZ, [R0+URZ], RZ ;  /* 0x000000ff00ff79a7 */ /* 0x020be400081004ff */
[----:B-----5:R-:W-:Y:S04]  /*5b00*/  SEL R0, RZ, 0x1, P0 ;  /* 0x00000001ff007807 */ /* 0x020fe80000000000 */
[----:B--234-:R-:W-:Y:S02]  /*5b10*/  LOP3.LUT R187, R187, R0, RZ, 0x3c, !PT ;  /* 0x00000000bbbb7212 */ /* 0x01cfe400078e3cff */
.L_x_95:
[----:B------:R-:W-:Y:S05]  /*5b20*/  BSYNC B1 ;  /* 0x0000000000017941 */ /* 0x000fea0003800000 */
.L_x_94:
[C---:B------:R-:W-:Y:S01]  /*5b30*/  LOP3.LUT P1, RZ, R127.reuse, R178, RZ, 0xfc, !PT ;  /* 0x000000b27fff7212 */ /* 0x040fe2000782fcff */
[----:B------:R-:W-:Y:S01]  /*5b40*/  IMAD.SHL.U32 R125, R127, 0x40, RZ ;  /* 0x000000407f7d7824 */ /* 0x000fe200078e00ff */
[----:B------:R-:W-:Y:S01]  /*5b50*/  LEA R200, R128, UR41, 0x3 ;  /* 0x0000002980c87c11 */ /* 0x000fe2000f8e18ff */
[----:B------:R-:W-:Y:S02]  /*5b60*/  BSSY B0, `(.L_x_99) ;  /* 0x0000009000007945 */ /* 0x000fe40003800000 */
[----:B------:R-:W-:Y:S05]  /*5b70*/  IMAD.IADD R16, R126, 0x1, R125 ;  /* 0x000000017e107824 */ /* 0x000fea00078e027d */
[----:B------:R-:W-:Y:S04]  /*5b80*/  SHF.R.U32.HI R3, RZ, 0x15, R16 ;  /* 0x00000015ff037819 */ /* 0x000fe80000011610 */
[----:B------:R-:W-:Y:S01]  /*5b90*/  LOP3.LUT P0, RZ, R3, 0x3, R196, 0x48, !PT ;  /* 0x0000000303ff7812 */ /* 0x000fe200078048c4 */
[----:B------:R-:W-:Y:S01]  /*5ba0*/  @!UPT UIADD3 URZ, UPT, UPT, URZ, URZ, URZ ;  /* 0x000000fffffff290 */ /* 0x000fe2000fffe0ff */
[----:B------:R-:W-:Y:S11]  /*5bb0*/  @P1 BRA `(.L_x_100) ;  /* 0x00000000000c1947 */ /* 0x000ff60003800000 */
[----:B------:R-:W-:Y:S04]  /*5bc0*/  SHF.L.U32 R3, R190, 0x1f, RZ ;  /* 0x0000001fbe037819 */ /* 0x000fe800000006ff */
[----:B------:R-:W2:Y:S02]  /*5bd0*/  SYNCS.PHASECHK.TRANS64.TRYWAIT P1, [R200+URZ+0xe0], R3 ;  /* 0x0000e003c80075a7 */ /* 0x000ea400080211ff */
[----:B--2---:R-:W-:Y:S05]  /*5be0*/  @!P1 BRA `(.L_x_101) ;  /* 0x0000008400509947 */ /* 0x004fea0003800000 */
.L_x_100:
[----:B------:R-:W-:Y:S05]  /*5bf0*/  BSYNC B0 ;  /* 0x0000000000007941 */ /* 0x000fea0003800000 */
.L_x_99:
[----:B------:R-:W-:Y:S05]  /*5c00*/  @!P0 BRA `(.L_x_102) ;  /* 0x0000000000408947 */ /* 0x000fea0003800000 */
[----:B------:R-:W3:Y:S01]  /*5c10*/  LDCU.64 UR8, c[0x4][0x78] ;  /* 0x01000f00ff0877ac */ /* 0x000ee20008000a00 */
[----:B--2---:R-:W-:Y:S01]  /*5c20*/  MOV R3, 0x0 ;  /* 0x0000000000037802 */ /* 0x004fe20000000f00 */
[----:B------:R-:W-:Y:S02]  /*5c30*/  HFMA2 R12, -RZ, RZ, 0, 5.9604644775390625e-08 ;  /* 0x00000001ff0c7431 */ /* 0x000fe400000001ff */
[----:B------:R-:W-:Y:S02]  /*5c40*/  IMAD.MOV.U32 R8, RZ, RZ, 0x192 ;  /* 0x00000192ff087424 */ /* 0x000fe400078e00ff */
[----:B------:R-:W-:Y:S01]  /*5c50*/  IMAD.MOV.U32 R13, RZ, RZ, RZ ;  /* 0x000000ffff0d7224 */ /* 0x000fe200078e00ff */
[----:B------:R-:W2:Y:S01]  /*5c60*/  LDCU.64 UR6, c[0x4][0x80] ;  /* 0x01001000ff0677ac */ /* 0x000ea20008000a00 */
[----:B-1----:R-:W1:Y:S01]  /*5c70*/  LDC.64 R2, c[0x4][R3] ;  /* 0x0100000003027b82 */ /* 0x002e620000000a00 */
[----:B------:R-:W4:Y:S01]  /*5c80*/  LDCU.64 UR4, c[0x4][0x18] ;  /* 0x01000300ff0477ac */ /* 0x000f220008000a00 */
[----:B---3--:R-:W-:Y:S01]  /*5c90*/  MOV R5, UR9 ;  /* 0x0000000900057c02 */ /* 0x008fe20008000f00 */
[----:B------:R-:W-:Y:S01]  /*5ca0*/  IMAD.U32 R4, RZ, RZ, UR8 ;  /* 0x00000008ff047e24 */ /* 0x000fe2000f8e00ff */
[----:B--2---:R-:W-:Y:S01]  /*5cb0*/  MOV R7, UR7 ;  /* 0x0000000700077c02 */ /* 0x004fe20008000f00 */
[----:B------:R-:W-:Y:S01]  /*5cc0*/  IMAD.U32 R6, RZ, RZ, UR6 ;  /* 0x00000006ff067e24 */ /* 0x000fe2000f8e00ff */
[----:B----4-:R-:W-:Y:S01]  /*5cd0*/  MOV R11, UR5 ;  /* 0x00000005000b7c02 */ /* 0x010fe20008000f00 */
[----:B------:R-:W-:Y:S02]  /*5ce0*/  IMAD.U32 R10, RZ, RZ, UR4 ;  /* 0x00000004ff0a7e24 */ /* 0x000fe4000f8e00ff */
[----:B------:R-:W-:Y:S07]  /*5cf0*/  LEPC R20, `(.L_x_102) ;  /* 0x000000001014794e */ /* 0x000fee0000000000 */
[----:B-1----:R-:W-:Y:S05]  /*5d00*/  CALL.ABS.NOINC R2 ;  /* 0x0000000002007343 */ /* 0x002fea0003c00000 */
.L_x_102:
[----:B------:R-:W-:Y:S01]  /*5d10*/  ISETP.NE.AND P3, PT, R127, 0x3, PT ;  /* 0x000000037f00780c */ /* 0x000fe20003f65270 */
[----:B------:R-:W-:Y:S05]  /*5d20*/  WARPSYNC.ALL ;  /* 0x0000000000007948 */ /* 0x000fea0003800000 */
[----:B------:R-:W-:Y:S01]  /*5d30*/  R2UR UR4, R16 ;  /* 0x00000000100472ca */ /* 0x000fe200000e0000 */
[----:B------:R-:W-:Y:S01]  /*5d40*/  USHF.L.U32 UR8, UR42, 0xd, URZ ;  /* 0x0000000d2a087899 */ /* 0x000fe200080006ff */
[-C--:B------:R-:W-:Y:S01]  /*5d50*/  F2FP.F16.E4M3.UNPACK_B R0, R161.reuse ;  /* 0x000000a1ff00723e */ /* 0x080fe200020006ff */
[----:B------:R-:W-:Y:S01]  /*5d60*/  HFMA2 R135, -RZ, RZ, 1.28515625, -179.25 ;  /* 0x3d24d99aff877431 */ /* 0x000fe200000001ff */
[-C--:B-1----:R-:W-:Y:S01]  /*5d70*/  F2FP.F16.E4M3.UNPACK_B R2, R160.reuse ;  /* 0x000000a0ff02723e */ /* 0x082fe200020006ff */
[----:B------:R-:W-:Y:S01]  /*5d80*/  HFMA2 R136, -RZ, RZ, 0.8349609375, 5.424022674560546875e-06 ;  /* 0x3aae005bff887431 */ /* 0x000fe200000001ff */
[----:B--2---:R-:W-:Y:S01]  /*5d90*/  F2FP.F16.E4M3.UNPACK_B R3, R160.H1 ;  /* 0x000000a0ff03723e */ /* 0x004fe200030006ff */
[--C-:B------:R-:W-:Y:S01]  /*5da0*/  HADD2.F32 R79, -RZ, R0.reuse.H0_H0 ;  /* 0x20000000ff4f7230 */ /* 0x100fe20000004100 */
[----:B------:R-:W-:Y:S01]  /*5db0*/  F2FP.F16.E4M3.UNPACK_B R144, R156 ;  /* 0x0000009cff90723e */ /* 0x000fe200020006ff */
[----:B------:R-:W-:Y:S01]  /*5dc0*/  HADD2.F32 R78, -RZ, R0.H1_H1 ;  /* 0x30000000ff4e7230 */ /* 0x000fe20000004100 */
[----:B------:R-:W-:Y:S01]  /*5dd0*/  F2FP.F16.E4M3.UNPACK_B R0, R162 ;  /* 0x000000a2ff00723e */ /* 0x000fe200020006ff */
[--C-:B------:R-:W-:Y:S01]  /*5de0*/  HADD2.F32 R75, -RZ, R2.reuse.H0_H0 ;  /* 0x20000002ff4b7230 */ /* 0x100fe20000004100 */
[----:B------:R-:W-:Y:S01]  /*5df0*/  F2FP.F16.E4M3.UNPACK_B R146, R156.H1 ;  /* 0x0000009cff92723e */ /* 0x000fe200030006ff */
[----:B------:R-:W-:Y:S01]  /*5e00*/  HADD2.F32 R74, -RZ, R2.H1_H1 ;  /* 0x30000002ff4a7230 */ /* 0x000fe20000004100 */
[----:B------:R-:W-:Y:S01]  /*5e10*/  F2FP.F16.E4M3.UNPACK_B R2, R161.H1 ;  /* 0x000000a1ff02723e */ /* 0x000fe200030006ff */
[--C-:B------:R-:W-:Y:S01]  /*5e20*/  HADD2.F32 R83, -RZ, R0.reuse.H0_H0 ;  /* 0x20000000ff537230 */ /* 0x100fe20000004100 */
[----:B------:R-:W-:Y:S01]  /*5e30*/  F2FP.F16.E4M3.UNPACK_B R148, R157 ;  /* 0x0000009dff94723e */ /* 0x000fe200020006ff */
[----:B------:R-:W-:Y:S01]  /*5e40*/  HADD2.F32 R82, -RZ, R0.H1_H1 ;  /* 0x30000000ff527230 */ /* 0x000fe20000004100 */
[----:B------:R-:W-:Y:S01]  /*5e50*/  F2FP.F16.E4M3.UNPACK_B R0, R163.H1 ;  /* 0x000000a3ff00723e */ /* 0x000fe200030006ff */
[--C-:B------:R-:W-:Y:S01]  /*5e60*/  HADD2.F32 R81, -RZ, R2.reuse.H0_H0 ;  /* 0x20000002ff517230 */ /* 0x100fe20000004100 */
[----:B------:R-:W-:Y:S01]  /*5e70*/  F2FP.F16.E4M3.UNPACK_B R150, R157.H1 ;  /* 0x0000009dff96723e */ /* 0x000fe200030006ff */
[----:B------:R-:W-:Y:S01]  /*5e80*/  HADD2.F32 R80, -RZ, R2.H1_H1 ;  /* 0x30000002ff507230 */ /* 0x000fe20000004100 */
[----:B------:R-:W-:Y:S01]  /*5e90*/  F2FP.F16.E4M3.UNPACK_B R2, R163 ;  /* 0x000000a3ff02723e */ /* 0x000fe200020006ff */
[--C-:B------:R-:W-:Y:S01]  /*5ea0*/  HADD2.F32 R89, -RZ, R0.reuse.H0_H0 ;  /* 0x20000000ff597230 */ /* 0x100fe20000004100 */
[-C--:B------:R-:W-:Y:S01]  /*5eb0*/  F2FP.F16.E4M3.UNPACK_B R152, R158.reuse ;  /* 0x0000009eff98723e */ /* 0x080fe200020006ff */
[----:B------:R-:W-:Y:S01]  /*5ec0*/  HADD2.F32 R88, -RZ, R0.H1_H1 ;  /* 0x30000000ff587230 */ /* 0x000fe20000004100 */
[----:B------:R-:W-:Y:S01]  /*5ed0*/  F2FP.F16.E4M3.UNPACK_B R0, R165 ;  /* 0x000000a5ff00723e */ /* 0x000fe200020006ff */
        /* <DEDUP_REMOVED lines=11> */
[----:B------:R-:W-:Y:S01]  /*5f90*/  F2FP.F16.E4M3.UNPACK_B R2, R165.H1 ;  /* 0x000000a5ff02723e */ /* 0x000fe200030006ff */
[--C-:B------:R-:W-:Y:S01]  /*5fa0*/  HADD2.F32 R77, -RZ, R3.reuse.H0_H0 ;  /* 0x20000003ff4d7230 */ /* 0x100fe20000004100 */
[----:B------:R-:W-:Y:S01]  /*5fb0*/  MOV R131, 0x3c09919f ;  /* 0x3c09919f00837802 */ /* 0x000fe20000000f00 */
[----:B------:R-:W-:Y:S01]  /*5fc0*/  HADD2.F32 R76, -RZ, R3.H1_H1 ;  /* 0x30000003ff4c7230 */ /* 0x000fe20000004100 */
[----:B------:R-:W-:Y:S01]  /*5fd0*/  F2FP.F16.E4M3.UNPACK_B R3, R162.H1 ;  /* 0x000000a2ff03723e */ /* 0x000fe200030006ff */
[--C-:B------:R-:W-:Y:S01]  /*5fe0*/  HADD2.F32 R99, -RZ, R0.reuse.H0_H0 ;  /* 0x20000000ff637230 */ /* 0x100fe20000004100 */
[----:B------:R-:W-:Y:S01]  /*5ff0*/  MOV R134, 0x3e235519 ;  /* 0x3e23551900867802 */ /* 0x000fe20000000f00 */
[----:B------:R-:W-:Y:S01]  /*6000*/  HADD2.F32 R98, -RZ, R0.H1_H1 ;  /* 0x30000000ff627230 */ /* 0x000fe20000004100 */
[-C--:B------:R-:W-:Y:S01]  /*6010*/  F2FP.F16.E4M3.UNPACK_B R0, R167.reuse.H1 ;  /* 0x000000a7ff00723e */ /* 0x080fe200030006ff */
[----:B------:R-:W1:Y:S01]  /*6020*/  LDTM.x64 R4, tmem[UR4] ;  /* 0x00000004000479ee */ /* 0x000e620008340000 */
[----:B------:R-:W-:Y:S01]  /*6030*/  MOV R132, 0x3f210a14 ;  /* 0x3f210a1400847802 */ /* 0x000fe20000000f00 */
[--C-:B------:R-:W-:Y:S02]  /*6040*/  HADD2.F32 R97, -RZ, R2.reuse.H0_H0 ;  /* 0x20000002ff617230 */ /* 0x100fe40000004100 */
[----:B------:R-:W-:Y:S02]  /*6050*/  HFMA2 R133, -RZ, RZ, 1.8525390625, -0.310791015625 ;  /* 0x3f69b4f9ff857431 */ /* 0x000fe400000001ff */
[----:B------:R-:W-:Y:S01]  /*6060*/  HADD2.F32 R96, -RZ, R2.H1_H1 ;  /* 0x30000002ff607230 */ /* 0x000fe20000004100 */
[----:B------:R-:W-:Y:S01]  /*6070*/  F2FP.F16.E4M3.UNPACK_B R2, R167 ;  /* 0x000000a7ff02723e */ /* 0x000fe200020006ff */
[--C-:B------:R-:W-:Y:S01]  /*6080*/  HADD2.F32 R85, -RZ, R3.reuse.H0_H0 ;  /* 0x20000003ff557230 */ /* 0x100fe20000004100 */
[----:B------:R-:W-:Y:S01]  /*6090*/  @!P3 NOP ;  /* 0x000000000000b918 */ /* 0x000fe20000000000 */
[----:B------:R-:W-:Y:S01]  /*60a0*/  HADD2.F32 R84, -RZ, R3.H1_H1 ;  /* 0x30000003ff547230 */ /* 0x000fe20000004100 */
[----:B------:R-:W-:Y:S01]  /*60b0*/  F2FP.F16.E4M3.UNPACK_B R3, R164.H1 ;  /* 0x000000a4ff03723e */ /* 0x000fe200030006ff */
[--C-:B------:R-:W-:Y:S01]  /*60c0*/  HADD2.F32 R105, -RZ, R0.reuse.H0_H0 ;  /* 0x20000000ff697230 */ /* 0x100fe20000004100 */
[----:B------:R-:W-:Y:S01]  /*60d0*/  BSSY.RECONVERGENT B0, `(.L_x_103) ;  /* 0x000073b000007945 */ /* 0x000fe20003800200 */
[----:B------:R-:W-:Y:S01]  /*60e0*/  HADD2.F32 R104, -RZ, R0.H1_H1 ;  /* 0x30000000ff687230 */ /* 0x000fe20000004100 */
[----:B------:R-:W-:Y:S01]  /*60f0*/  F2FP.F16.E4M3.UNPACK_B R0, R169 ;  /* 0x000000a9ff00723e */ /* 0x000fe200020006ff */
[--C-:B------:R-:W-:Y:S02]  /*6100*/  HADD2.F32 R103, -RZ, R2.reuse.H0_H0 ;  /* 0x20000002ff677230 */ /* 0x100fe40000004100 */
[----:B------:R-:W-:Y:S01]  /*6110*/  HADD2.F32 R102, -RZ, R2.H1_H1 ;  /* 0x30000002ff667230 */ /* 0x000fe20000004100 */
[----:B------:R-:W-:Y:S01]  /*6120*/  F2FP.F16.E4M3.UNPACK_B R2, R168 ;  /* 0x000000a8ff02723e */ /* 0x000fe200020006ff */
[--C-:B------:R-:W-:Y:S02]  /*6130*/  HADD2.F32 R93, -RZ, R3.reuse.H0_H0 ;  /* 0x20000003ff5d7230 */ /* 0x100fe40000004100 */
[----:B------:R-:W-:Y:S01]  /*6140*/  HADD2.F32 R92, -RZ, R3.H1_H1 ;  /* 0x30000003ff5c7230 */ /* 0x000fe20000004100 */
[----:B------:R-:W-:Y:S01]  /*6150*/  F2FP.F16.E4M3.UNPACK_B R3, R166.H1 ;  /* 0x000000a6ff03723e */ /* 0x000fe200030006ff */
[--C-:B------:R-:W-:Y:S02]  /*6160*/  HADD2.F32 R111, -RZ, R0.reuse.H0_H0 ;  /* 0x20000000ff6f7230 */ /* 0x100fe40000004100 */
[----:B------:R-:W-:Y:S01]  /*6170*/  HADD2.F32 R110, -RZ, R0.H1_H1 ;  /* 0x30000000ff6e7230 */ /* 0x000fe20000004100 */
[----:B------:R-:W-:Y:S01]  /*6180*/  F2FP.F16.E4M3.UNPACK_B R0, R170 ;  /* 0x000000aaff00723e */ /* 0x000fe200020006ff */
[--C-:B------:R-:W-:Y:S02]  /*6190*/  HADD2.F32 R107, -RZ, R2.reuse.H0_H0 ;  /* 0x20000002ff6b7230 */ /* 0x100fe40000004100 */
[C---:B-1----:R-:W-:Y:S01]  /*61a0*/  FMUL R7, R130.reuse, R7 ;  /* 0x0000000782077220 */ /* 0x042fe20000400000 */
[----:B------:R-:W-:Y:S01]  /*61b0*/  HADD2.F32 R106, -RZ, R2.H1_H1 ;  /* 0x30000002ff6a7230 */ /* 0x000fe20000004100 */
[----:B------:R-:W-:Y:S01]  /*61c0*/  F2FP.F16.E4M3.UNPACK_B R2, R169.H1 ;  /* 0x000000a9ff02723e */ /* 0x000fe200030006ff */
[--C-:B------:R-:W-:Y:S02]  /*61d0*/  HADD2.F32 R101, -RZ, R3.reuse.H0_H0 ;  /* 0x20000003ff657230 */ /* 0x100fe40000004100 */
[C---:B------:R-:W-:Y:S01]  /*61e0*/  FMUL R11, R130.reuse, R11 ;  /* 0x0000000b820b7220 */ /* 0x040fe20000400000 */
[----:B------:R-:W-:Y:S01]  /*61f0*/  HADD2.F32 R100, -RZ, R3.H1_H1 ;  /* 0x30000003ff647230 */ /* 0x000fe20000004100 */
[----:B------:R-:W-:Y:S01]  /*6200*/  F2FP.F16.E4M3.UNPACK_B R3, R168.H1 ;  /* 0x000000a8ff03723e */ /* 0x000fe200030006ff */
[--C-:B------:R-:W-:Y:S02]  /*6210*/  HADD2.F32 R115, -RZ, R0.reuse.H0_H0 ;  /* 0x20000000ff737230 */ /* 0x100fe40000004100 */
[C---:B------:R-:W-:Y:S01]  /*6220*/  FMUL R15, R130.reuse, R15 ;  /* 0x0000000f820f7220 */ /* 0x040fe20000400000 */
[----:B------:R-:W-:Y:S01]  /*6230*/  HADD2.F32 R114, -RZ, R0.H1_H1 ;  /* 0x30000000ff727230 */ /* 0x000fe20000004100 */
[----:B------:R-:W-:Y:S01]  /*6240*/  F2FP.F16.E4M3.UNPACK_B R0, R171.H1 ;  /* 0x000000abff00723e */ /* 0x000fe200030006ff */
[--C-:B------:R-:W-:Y:S02]  /*6250*/  HADD2.F32 R112, -RZ, R2.reuse.H1_H1 ;  /* 0x30000002ff707230 */ /* 0x100fe40000004100 */
[C---:B------:R-:W-:Y:S01]  /*6260*/  FMUL R19, R130.reuse, R19 ;  /* 0x0000001382137220 */ /* 0x040fe20000400000 */
[----:B------:R-:W-:Y:S01]  /*6270*/  HADD2.F32 R113, -RZ, R2.H0_H0 ;  /* 0x20000002ff717230 */ /* 0x000fe20000004100 */
[----:B------:R-:W-:Y:S01]  /*6280*/  F2FP.F16.E4M3.UNPACK_B R2, R171 ;  /* 0x000000abff02723e */ /* 0x000fe200020006ff */
[--C-:B------:R-:W-:Y:S02]  /*6290*/  HADD2.F32 R109, -RZ, R3.reuse.H0_H0 ;  /* 0x20000003ff6d7230 */ /* 0x100fe40000004100 */
[C---:B------:R-:W-:Y:S01]  /*62a0*/  FMUL R23, R130.reuse, R23 ;  /* 0x0000001782177220 */ /* 0x040fe20000400000 */
[----:B------:R-:W-:Y:S01]  /*62b0*/  HADD2.F32 R108, -RZ, R3.H1_H1 ;  /* 0x30000003ff6c7230 */ /* 0x000fe20000004100 */
[----:B------:R-:W-:Y:S01]  /*62c0*/  F2FP.F16.E4M3.UNPACK_B R3, R170.H1 ;  /* 0x000000aaff03723e */ /* 0x000fe200030006ff */
[----:B------:R-:W-:Y:S02]  /*62d0*/  HADD2.F32 R142, -RZ, R144.H0_H0 ;  /* 0x20000090ff8e7230 */ /* 0x000fe40000004100 */
[C---:B------:R-:W-:Y:S01]  /*62e0*/  FMUL R27, R130.reuse, R27 ;  /* 0x0000001b821b7220 */ /* 0x040fe20000400000 */
[--C-:B------:R-:W-:Y:S02]  /*62f0*/  HADD2.F32 R122, -RZ, R0.reuse.H1_H1 ;  /* 0x30000000ff7a7230 */ /* 0x100fe40000004100 */
[C---:B------:R-:W-:Y:S01]  /*6300*/  FMUL R31, R130.reuse, R31 ;  /* 0x0000001f821f7220 */ /* 0x040fe20000400000 */
[----:B------:R-:W-:Y:S02]  /*6310*/  HADD2.F32 R120, -RZ, R0.H0_H0 ;  /* 0x20000000ff787230 */ /* 0x000fe40000004100 */
[C---:B------:R-:W-:Y:S01]  /*6320*/  FMUL R0, R130.reuse, R4 ;  /* 0x0000000482007220 */ /* 0x040fe20000400000 */
[----:B------:R-:W-:Y:S02]  /*6330*/  HADD2.F32 R145, -RZ, R144.H1_H1 ;  /* 0x30000090ff917230 */ /* 0x000fe40000004100 */
[C---:B------:R-:W-:Y:S01]  /*6340*/  FMUL R4, R130.reuse, R8 ;  /* 0x0000000882047220 */ /* 0x040fe20000400000 */
[--C-:B------:R-:W-:Y:S02]  /*6350*/  HADD2.F32 R119, -RZ, R2.reuse.H0_H0 ;  /* 0x20000002ff777230 */ /* 0x100fe40000004100 */
[C---:B------:R-:W-:Y:S01]  /*6360*/  FFMA R0, R143.reuse, R142, R0 ;  /* 0x0000008e8f007223 */ /* 0x040fe20000000000 */
[----:B------:R-:W-:Y:S01]  /*6370*/  MOV R142, 0x38eb4c3a ;  /* 0x38eb4c3a008e7802 */ /* 0x000fe20000000f00 */
[----:B------:R-:W-:Y:S02]  /*6380*/  HADD2.F32 R118, -RZ, R2.H1_H1 ;  /* 0x30000002ff767230 */ /* 0x000fe40000004100 */
[C---:B------:R-:W-:Y:S01]  /*6390*/  FMUL R2, R130.reuse, R5 ;  /* 0x0000000582027220 */ /* 0x040fe20000400000 */
[--C-:B------:R-:W-:Y:S02]  /*63a0*/  HADD2.F32 R144, -RZ, R146.reuse.H0_H0 ;  /* 0x20000092ff907230 */ /* 0x100fe40000004100 */
[C---:B------:R-:W-:Y:S01]  /*63b0*/  FMUL R5, R130.reuse, R9 ;  /* 0x0000000982057220 */ /* 0x040fe20000400000 */
[--C-:B------:R-:W-:Y:S02]  /*63c0*/  HADD2.F32 R117, -RZ, R3.reuse.H0_H0 ;  /* 0x20000003ff757230 */ /* 0x100fe40000004100 */
[C---:B------:R-:W-:Y:S01]  /*63d0*/  FFMA R2, R143.reuse, R145, R2 ;  /* 0x000000918f027223 */ /* 0x040fe20000000002 */
[----:B------:R-:W-:Y:S02]  /*63e0*/  HADD2.F32 R116, -RZ, R3.H1_H1 ;  /* 0x30000003ff747230 */ /* 0x000fe40000004100 */
[C---:B------:R-:W-:Y:S01]  /*63f0*/  FMUL R3, R130.reuse, R6 ;  /* 0x0000000682037220 */ /* 0x040fe20000400000 */
[----:B------:R-:W-:Y:S02]  /*6400*/  HADD2.F32 R146, -RZ, R146.H1_H1 ;  /* 0x30000092ff927230 */ /* 0x000fe40000004100 */
[C---:B------:R-:W-:Y:S01]  /*6410*/  FMUL R6, R130.reuse, R10 ;  /* 0x0000000a82067220 */ /* 0x040fe20000400000 */
[--C-:B------:R-:W-:Y:S02]  /*6420*/  HADD2.F32 R147, -RZ, R148.reuse.H0_H0 ;  /* 0x20000094ff937230 */ /* 0x100fe40000004100 */
[C---:B------:R-:W-:Y:S01]  /*6430*/  FFMA R3, R143.reuse, R144, R3 ;  /* 0x000000908f037223 */ /* 0x040fe20000000003 */
[----:B------:R-:W-:Y:S02]  /*6440*/  HADD2.F32 R148, -RZ, R148.H1_H1 ;  /* 0x30000094ff947230 */ /* 0x000fe40000004100 */
[C---:B------:R-:W-:Y:S01]  /*6450*/  FFMA R7, R143.reuse, R146, R7 ;  /* 0x000000928f077223 */ /* 0x040fe20000000007 */
[--C-:B------:R-:W-:Y:S02]  /*6460*/  HADD2.F32 R149, -RZ, R150.reuse.H0_H0 ;  /* 0x20000096ff957230 */ /* 0x100fe40000004100 */
[C---:B------:R-:W-:Y:S01]  /*6470*/  FFMA R4, R143.reuse, R147, R4 ;  /* 0x000000938f047223 */ /* 0x040fe20000000004 */
[----:B------:R-:W-:Y:S02]  /*6480*/  HADD2.F32 R150, -RZ, R150.H1_H1 ;  /* 0x30000096ff967230 */ /* 0x000fe40000004100 */
[C---:B------:R-:W-:Y:S01]  /*6490*/  FMUL R8, R130.reuse, R12 ;  /* 0x0000000c82087220 */ /* 0x040fe20000400000 */
        /* <DEDUP_REMOVED lines=10> */
[C---:B------:R-:W-:Y:S01]  /*6540*/  FFMA R8, R143.reuse, R151, R8 ;  /* 0x000000978f087223 */ /* 0x040fe20000000008 */
[----:B------:R-:W-:Y:S02]  /*6550*/  HADD2.F32 R70, -RZ, R154.H1_H1 ;  /* 0x3000009aff467230 */ /* 0x000fe40000004100 */
[C---:B------:R-:W-:Y:S01]  /*6560*/  FMUL R12, R130.reuse, R16 ;  /* 0x00000010820c7220 */ /* 0x040fe20000400000 */
[C---:B------:R-:W-:Y:S01]  /*6570*/  FFMA R9, R143.reuse, R152, R9 ;  /* 0x000000988f097223 */ /* 0x040fe20000000009 */
[--C-:B------:R-:W-:Y:S02]  /*6580*/  HADD2.F32 R73, -RZ, R153.reuse.H0_H0 ;  /* 0x20000099ff497230 */ /* 0x100fe40000004100 */
[C---:B------:R-:W-:Y:S01]  /*6590*/  FMUL R13, R130.reuse, R17 ;  /* 0x00000011820d7220 */ /* 0x040fe20000400000 */
[----:B------:R-:W-:Y:S02]  /*65a0*/  HADD2.F32 R72, -RZ, R153.H1_H1 ;  /* 0x30000099ff487230 */ /* 0x000fe40000004100 */
[C---:B------:R-:W-:Y:S01]  /*65b0*/  FMUL R14, R130.reuse, R18 ;  /* 0x00000012820e7220 */ /* 0x040fe20000400000 */
[C---:B------:R-:W-:Y:S01]  /*65c0*/  FFMA R10, R143.reuse, R69, R10 ;  /* 0x000000458f0a7223 */ /* 0x040fe2000000000a */
[C---:B------:R-:W-:Y:S01]  /*65d0*/  FFMA R15, R143.reuse, R68, R15 ;  /* 0x000000448f0f7223 */ /* 0x040fe2000000000f */
[C---:B------:R-:W-:Y:S01]  /*65e0*/  FFMA R12, R143.reuse, R71, R12 ;  /* 0x000000478f0c7223 */ /* 0x040fe2000000000c */
[C---:B------:R-:W-:Y:S01]  /*65f0*/  FMUL R16, R130.reuse, R20 ;  /* 0x0000001482107220 */ /* 0x040fe20000400000 */
[C---:B------:R-:W-:Y:S01]  /*6600*/  FFMA R13, R143.reuse, R70, R13 ;  /* 0x000000468f0d7223 */ /* 0x040fe2000000000d */
[C---:B------:R-:W-:Y:S01]  /*6610*/  FMUL R17, R130.reuse, R21 ;  /* 0x0000001582117220 */ /* 0x040fe20000400000 */
[C---:B------:R-:W-:Y:S01]  /*6620*/  FFMA R14, R143.reuse, R73, R14 ;  /* 0x000000498f0e7223 */ /* 0x040fe2000000000e */
[C---:B------:R-:W-:Y:S01]  /*6630*/  FMUL R18, R130.reuse, R22 ;  /* 0x0000001682127220 */ /* 0x040fe20000400000 */
[C---:B------:R-:W-:Y:S01]  /*6640*/  FFMA R19, R143.reuse, R72, R19 ;  /* 0x000000488f137223 */ /* 0x040fe20000000013 */
[C---:B------:R-:W-:Y:S01]  /*6650*/  FFMA R16, R143.reuse, R75, R16 ;  /* 0x0000004b8f107223 */ /* 0x040fe20000000010 */
[C---:B------:R-:W-:Y:S01]  /*6660*/  FMUL R20, R130.reuse, R24 ;  /* 0x0000001882147220 */ /* 0x040fe20000400000 */
[C---:B------:R-:W-:Y:S01]  /*6670*/  FFMA R17, R143.reuse, R74, R17 ;  /* 0x0000004a8f117223 */ /* 0x040fe20000000011 */
[C---:B------:R-:W-:Y:S01]  /*6680*/  FMUL R21, R130.reuse, R25 ;  /* 0x0000001982157220 */ /* 0x040fe20000400000 */
        /* <DEDUP_REMOVED lines=59> */
[----:B------:R-:W-:Y:S01]  /*6a40*/  FMUL R52, R130, R56 ;  /* 0x0000003882347220 */ /* 0x000fe20000400000 */
[C---:B------:R-:W-:Y:S01]  /*6a50*/  FFMA R49, R143.reuse, R106, R49 ;  /* 0x0000006a8f317223 */ /* 0x040fe20000000031 */
[----:B------:R-:W-:Y:S01]  /*6a60*/  FMUL R71, R0, 0.70710676908493041992 ;  /* 0x3f3504f300477820 */ /* 0x000fe20000400000 */
[C---:B------:R-:W-:Y:S01]  /*6a70*/  FMUL R53, R130.reuse, R57 ;  /* 0x0000003982357220 */ /* 0x040fe20000400000 */
[----:B------:R-:W-:Y:S01]  /*6a80*/  FFMA R50, R143, R109, R50 ;  /* 0x0000006d8f327223 */ /* 0x000fe20000000032 */
[C---:B------:R-:W-:Y:S01]  /*6a90*/  FMUL R54, R130.reuse, R58 ;  /* 0x0000003a82367220 */ /* 0x040fe20000400000 */
[C---:B------:R-:W-:Y:S01]  /*6aa0*/  FMUL R56, R130.reuse, R60 ;  /* 0x0000003c82387220 */ /* 0x040fe20000400000 */
[----:B------:R-:W-:Y:S01]  /*6ab0*/  FSETP.GE.AND P2, PT, |R71|, 1.0029599666595458984, PT ;  /* 0x3f8060fe4700780b */ /* 0x000fe20003f46200 */
[C---:B------:R-:W-:Y:S01]  /*6ac0*/  FFMA R55, R143.reuse, R108, R55 ;  /* 0x0000006c8f377223 */ /* 0x040fe20000000037 */
[----:B------:R-:W-:Y:S01]  /*6ad0*/  FMUL R59, R130, R59 ;  /* 0x0000003b823b7220 */ /* 0x000fe20000400000 */
[C---:B------:R-:W-:Y:S01]  /*6ae0*/  FFMA R52, R143.reuse, R111, R52 ;  /* 0x0000006f8f347223 */ /* 0x040fe20000000034 */
[----:B------:R-:W-:Y:S01]  /*6af0*/  FSEL R69, R142, 8.4834944573231041431e-05, P2 ;  /* 0x38b1e96a8e457808 */ /* 0x000fe20001000000 */
[C---:B------:R-:W-:Y:S01]  /*6b00*/  FMUL R60, R130.reuse, R64 ;  /* 0x00000040823c7220 */ /* 0x040fe20000400000 */
[----:B------:R-:W-:Y:S01]  /*6b10*/  FFMA R53, R143, R110, R53 ;  /* 0x0000006e8f357223 */ /* 0x000fe20000000035 */
[C---:B------:R-:W-:Y:S01]  /*6b20*/  FMUL R57, R130.reuse, R61 ;  /* 0x0000003d82397220 */ /* 0x040fe20000400000 */
[----:B------:R-:W-:Y:S01]  /*6b30*/  FMUL R64, R71, R71 ;  /* 0x0000004747407220 */ /* 0x000fe20000400000 */
[C---:B------:R-:W-:Y:S01]  /*6b40*/  FFMA R54, R143.reuse, R113, R54 ;  /* 0x000000718f367223 */ /* 0x040fe20000000036 */
[C---:B------:R-:W-:Y:S01]  /*6b50*/  FMUL R58, R130.reuse, R62 ;  /* 0x0000003e823a7220 */ /* 0x040fe20000400000 */
[----:B------:R-:W-:Y:S01]  /*6b60*/  FFMA R59, R143, R112, R59 ;  /* 0x000000708f3b7223 */ /* 0x000fe2000000003b */
[----:B------:R-:W-:Y:S01]  /*6b70*/  FMUL R63, R130, R63 ;  /* 0x0000003f823f7220 */ /* 0x000fe20000400000 */
[----:B------:R-:W-:Y:S01]  /*6b80*/  FSEL R68, |R71|, R64, P2 ;  /* 0x0000004047447208 */ /* 0x000fe20001000200 */
[C---:B------:R-:W-:Y:S01]  /*6b90*/  FFMA R56, R143.reuse, R115, R56 ;  /* 0x000000738f387223 */ /* 0x040fe20000000038 */
[----:B------:R-:W-:Y:S01]  /*6ba0*/  FSEL R64, -R136, -0.00082130916416645050049, P2 ;  /* 0xba574d2088407808 */ /* 0x000fe20001000100 */
[----:B------:R-:W-:Y:S01]  /*6bb0*/  FFMA R57, R143, R114, R57 ;  /* 0x000000728f397223 */ /* 0x000fe20000000039 */
[C---:B------:R-:W-:Y:S01]  /*6bc0*/  FMUL R61, R130.reuse, R65 ;  /* 0x00000041823d7220 */ /* 0x040fe20000400000 */
[----:B------:R-:W-:Y:S01]  /*6bd0*/  FSEL R65, R131, 0.0052134888246655464172, P2 ;  /* 0x3baad5ea83417808 */ /* 0x000fe20001000000 */
[----:B------:R-:W-:Y:S01]  /*6be0*/  FFMA R58, R143, R117, R58 ;  /* 0x000000758f3a7223 */ /* 0x000fe2000000003a */
[C---:B------:R-:W-:Y:S01]  /*6bf0*/  FMUL R62, R130.reuse, R66 ;  /* 0x00000042823e7220 */ /* 0x040fe20000400000 */
[----:B------:R-:W-:Y:S01]  /*6c00*/  FSEL R66, -R135, -0.026868773624300956726, P2 ;  /* 0xbcdc1be787427808 */ /* 0x000fe20001000100 */
[----:B------:R-:W-:Y:S01]  /*6c10*/  FMUL R67, R130, R67 ;  /* 0x0000004382437220 */ /* 0x000fe20000400000 */
[C---:B------:R-:W-:Y:S01]  /*6c20*/  FFMA R63, R143.reuse, R116, R63 ;  /* 0x000000748f3f7223 */ /* 0x040fe2000000003f */
[C---:B------:R-:W-:Y:S01]  /*6c30*/  FFMA R60, R143.reuse, R119, R60 ;  /* 0x000000778f3c7223 */ /* 0x040fe2000000003c */
[C---:B------:R-:W-:Y:S01]  /*6c40*/  FFMA R61, R143.reuse, R118, R61 ;  /* 0x000000768f3d7223 */ /* 0x040fe2000000003d */
[C---:B------:R-:W-:Y:S01]  /*6c50*/  FFMA R62, R143.reuse, R120, R62 ;  /* 0x000000788f3e7223 */ /* 0x040fe2000000003e */
[----:B------:R-:W-:Y:S01]  /*6c60*/  FFMA R67, R143, R122, R67 ;  /* 0x0000007a8f437223 */ /* 0x000fe20000000043 */
[-C--:B------:R-:W-:Y:S01]  /*6c70*/  FFMA R64, R69, R68.reuse, R64 ;  /* 0x0000004445407223 */ /* 0x080fe20000000040 */
[----:B------:R-:W-:Y:S01]  /*6c80*/  FSEL R69, R134, 0.11284004896879196167, P2 ;  /* 0x3de718af86457808 */ /* 0x000fe20001000000 */
[----:B------:R-:W-:Y:S01]  /*6c90*/  FMUL R74, R2, 0.70710676908493041992 ;  /* 0x3f3504f3024a7820 */ /* 0x000fe20000400000 */
[----:B------:R-:W-:Y:S01]  /*6ca0*/  FMUL R94, R22, 0.70710676908493041992 ;  /* 0x3f3504f3165e7820 */ /* 0x000fe20000400000 */
[----:B------:R-:W-:Y:S01]  /*6cb0*/  FFMA R65, R64, R68, R65 ;  /* 0x0000004440417223 */ /* 0x000fe20000000041 */
[----:B------:R-:W-:Y:S01]  /*6cc0*/  FSEL R64, R133, -0.37612664699554443359, P2 ;  /* 0xbec093ac85407808 */ /* 0x000fe20001000000 */
[C---:B------:R-:W-:Y:S01]  /*6cd0*/  FMUL R75, R74.reuse, R74 ;  /* 0x0000004a4a4b7220 */ /* 0x040fe20000400000 */
[----:B------:R-:W-:Y:S01]  /*6ce0*/  FSETP.GE.AND P1, PT, |R74|, 1.0029599666595458984, PT ;  /* 0x3f8060fe4a00780b */ /* 0x000fe20003f26200 */
[-C--:B------:R-:W-:Y:S01]  /*6cf0*/  FFMA R66, R65, R68.reuse, R66 ;  /* 0x0000004441427223 */ /* 0x080fe20000000042 */
[----:B------:R-:W-:Y:S01]  /*6d00*/  FSEL R65, R132, 0.12837915122509002686, P2 ;  /* 0x3e0375d384417808 */ /* 0x000fe20001000000 */
[----:B------:R-:W-:Y:S01]  /*6d10*/  FMUL R112, R40, 0.70710676908493041992 ;  /* 0x3f3504f328707820 */ /* 0x000fe20000400000 */
[----:B------:R-:W-:Y:S01]  /*6d20*/  FSEL R75, |R74|, R75, P1 ;  /* 0x0000004b4a4b7208 */ /* 0x000fe20000800200 */
[-C--:B------:R-:W-:Y:S01]  /*6d30*/  FFMA R69, R66, R68.reuse, R69 ;  /* 0x0000004442457223 */ /* 0x080fe20000000045 */
[----:B------:R-:W-:Y:S01]  /*6d40*/  FSEL R66, -R68, R71, P2 ;  /* 0x0000004744427208 */ /* 0x000fe20001000100 */
[----:B------:R-:W-:Y:S01]  /*6d50*/  FMUL R73, R3, 0.70710676908493041992 ;  /* 0x3f3504f303497820 */ /* 0x000fe20000400000 */
[----:B------:R-:W-:Y:S01]  /*6d60*/  FMUL R40, R40, 0.5 ;  /* 0x3f00000028287820 */ /* 0x000fe20000400000 */
[-C--:B------:R-:W-:Y:S01]  /*6d70*/  FFMA R64, R69, R68.reuse, R64 ;  /* 0x0000004445407223 */ /* 0x080fe20000000040 */
[----:B------:R-:W-:Y:S01]  /*6d80*/  FSEL R69, R142, 8.4834944573231041431e-05, P1 ;  /* 0x38b1e96a8e457808 */ /* 0x000fe20000800000 */
[----:B------:R-:W-:Y:S01]  /*6d90*/  FMUL R137, R52, 0.70710676908493041992 ;  /* 0x3f3504f334897820 */ /* 0x000fe20000400000 */
[----:B------:R-:W-:Y:S01]  /*6da0*/  FSETP.GE.AND P0, PT, |R73|, 1.0029599666595458984, PT ;  /* 0x3f8060fe4900780b */ /* 0x000fe20003f06200 */
[----:B------:R-:W-:Y:S01]  /*6db0*/  FFMA R65, R64, R68, R65 ;  /* 0x0000004440417223 */ /* 0x000fe20000000041 */
[----:B------:R-:W-:Y:S01]  /*6dc0*/  FSEL R64, -R136, -0.00082130916416645050049, P1 ;  /* 0xba574d2088407808 */ /* 0x000fe20000800100 */
[----:B------:R-:W-:Y:S01]  /*6dd0*/  FMUL R52, R52, 0.5 ;  /* 0x3f00000034347820 */ /* 0x000fe20000400000 */
[----:B------:R-:W-:Y:S01]  /*6de0*/  FSEL R68, -R135, -0.026868773624300956726, P1 ;  /* 0xbcdc1be787447808 */ /* 0x000fe20000800100 */
[----:B------:R-:W-:Y:S01]  /*6df0*/  FFMA R66, R65, R66, R66 ;  /* 0x0000004241427223 */ /* 0x000fe20000000042 */
[----:B------:R-:W-:Y:S01]  /*6e00*/  FSEL R65, R131, 0.0052134888246655464172, P1 ;  /* 0x3baad5ea83417808 */ /* 0x000fe20000800000 */
[-C--:B------:R-:W-:Y:S01]  /*6e10*/  FFMA R64, R69, R75.reuse, R64 ;  /* 0x0000004b45407223 */ /* 0x080fe20000000040 */
[----:B------:R-:W-:Y:S01]  /*6e20*/  FSEL R69, R134, 0.11284004896879196167, P1 ;  /* 0x3de718af86457808 */ /* 0x000fe20000800000 */
[----:B------:R-:W-:Y:S01]  /*6e30*/  FMUL R139, R53, 0.70710676908493041992 ;  /* 0x3f3504f3358b7820 */ /* 0x000fe20000400000 */
[----:B------:R-:W-:Y:S01]  /*6e40*/  FSEL R70, -R135, -0.026868773624300956726, P0 ;  /* 0xbcdc1be787467808 */ /* 0x000fe20000000100 */
[-C--:B------:R-:W-:Y:S01]  /*6e50*/  FFMA R65, R64, R75.reuse, R65 ;  /* 0x0000004b40417223 */ /* 0x080fe20000000041 */
[----:B------:R-:W-:Y:S01]  /*6e60*/  FSEL R64, R133, -0.37612664699554443359, P1 ;  /* 0xbec093ac85407808 */ /* 0x000fe20000800000 */
[----:B------:R-:W-:Y:S01]  /*6e70*/  FMUL R82, R10, 0.70710676908493041992 ;  /* 0x3f3504f30a527820 */ /* 0x000fe20000400000 */
[----:B------:R-:W-:Y:S01]  /*6e80*/  FMUL R88, R16, 0.70710676908493041992 ;  /* 0x3f3504f310587820 */ /* 0x000fe20000400000 */
[-C--:B------:R-:W-:Y:S01]  /*6e90*/  FFMA R68, R65, R75.reuse, R68 ;  /* 0x0000004b41447223 */ /* 0x080fe20000000044 */
[----:B------:R-:W-:Y:S01]  /*6ea0*/  FSEL R65, R132, 0.12837915122509002686, P1 ;  /* 0x3e0375d384417808 */ /* 0x000fe20000800000 */
[----:B------:R-:W-:Y:S01]  /*6eb0*/  FMUL R53, R53, 0.5 ;  /* 0x3f00000035357820 */ /* 0x000fe20000400000 */
[----:B------:R-:W-:Y:S01]  /*6ec0*/  FMUL R10, R10, 0.5 ;  /* 0x3f0000000a0a7820 */ /* 0x000fe20000400000 */
[----:B------:R-:W-:Y:S01]  /*6ed0*/  FFMA R69, R68, R75, R69 ;  /* 0x0000004b44457223 */ /* 0x000fe20000000045 */
[----:B------:R-:W-:Y:S01]  /*6ee0*/  FMUL R68, R73, R73 ;  /* 0x0000004949447220 */ /* 0x000fe20000400000 */
[----:B------:R-:W-:Y:S01]  /*6ef0*/  FMUL R100, R28, 0.70710676908493041992 ;  /* 0x3f3504f31c647820 */ /* 0x000fe20000400000 */
[----:B------:R-:W-:Y:S01]  /*6f00*/  FMUL R106, R34, 0.70710676908493041992 ;  /* 0x3f3504f3226a7820 */ /* 0x000fe20000400000 */
[-C--:B------:R-:W-:Y:S01]  /*6f10*/  FFMA R64, R69, R75.reuse, R64 ;  /* 0x0000004b45407223 */ /* 0x080fe20000000040 */
[----:B------:R-:W-:Y:S01]  /*6f20*/  FSEL R69, R142, 8.4834944573231041431e-05, P0 ;  /* 0x38b1e96a8e457808 */ /* 0x000fe20000000000 */
[----:B------:R-:W-:Y:S01]  /*6f30*/  FMUL R34, R34, 0.5 ;  /* 0x3f00000022227820 */ /* 0x000fe20000400000 */
[----:B------:R-:W-:Y:S01]  /*6f40*/  FSEL R72, |R73|, R68, P0 ;  /* 0x0000004449487208 */ /* 0x000fe20000000200 */
[----:B------:R-:W-:Y:S01]  /*6f50*/  FFMA R65, R64, R75, R65 ;  /* 0x0000004b40417223 */ /* 0x000fe20000000041 */
[----:B------:R-:W-:Y:S01]  /*6f60*/  FSEL R68, -R75, R74, P1 ;  /* 0x0000004a4b447208 */ /* 0x000fe20000800100 */
[----:B------:R-:W-:Y:S01]  /*6f70*/  FMUL R118, R46, 0.70710676908493041992 ;  /* 0x3f3504f32e767820 */ /* 0x000fe20000400000 */
[----:B------:R-:W-:Y:S01]  /*6f80*/  FSEL R64, -R136, -0.00082130916416645050049, P0 ;  /* 0xba574d2088407808 */ /* 0x000fe20000000100 */
[----:B------:R-:W1:Y:S01]  /*6f90*/  @P2 MUFU.EX2 R75, R66 ;  /* 0x00000042004b2308 */ /* 0x000e620000000800 */
[----:B------:R-:W-:Y:S01]  /*6fa0*/  FMUL R46, R46, 0.5 ;  /* 0x3f0000002e2e7820 */ /* 0x000fe20000400000 */
[----:B------:R-:W-:Y:S01]  /*6fb0*/  FFMA R68, R65, R68, R68 ;  /* 0x0000004441447223 */ /* 0x000fe20000000044 */
[----:B------:R-:W-:Y:S01]  /*6fc0*/  FSEL R65, R131, 0.0052134888246655464172, P0 ;  /* 0x3baad5ea83417808 */ /* 0x000fe20000000000 */
[-C--:B------:R-:W-:Y:S01]  /*6fd0*/  FFMA R64, R69, R72.reuse, R64 ;  /* 0x0000004845407223 */ /* 0x080fe20000000040 */
[----:B------:R-:W-:Y:S01]  /*6fe0*/  FSEL R69, R134, 0.11284004896879196167, P0 ;  /* 0x3de718af86457808 */ /* 0x000fe20000000000 */
[C---:B------:R-:W-:Y:S01]  /*6ff0*/  FMUL R140, R59.reuse, 0.70710676908493041992 ;  /* 0x3f3504f33b8c7820 */ /* 0x040fe20000400000 */
[----:B------:R-:W-:Y:S01]  /*7000*/  FMUL R59, R59, 0.5 ;  /* 0x3f0000003b3b7820 */ /* 0x000fe20000400000 */
[-C--:B------:R-:W-:Y:S01]  /*7010*/  FFMA R65, R64, R72.reuse, R65 ;  /* 0x0000004840417223 */ /* 0x080fe20000000041 */
[----:B------:R-:W-:Y:S03]  /*7020*/  FSEL R64, R133, -0.37612664699554443359, P0 ;  /* 0xbec093ac85407808 */ /* 0x000fe60000000000 */
[-C--:B------:R-:W-:Y:S01]  /*7030*/  FFMA R70, R65, R72.reuse, R70 ;  /* 0x0000004841467223 */ /* 0x080fe20000000046 */
[----:B------:R-:W-:Y:S03]  /*7040*/  FSEL R65, R132, 0.12837915122509002686, P0 ;  /* 0x3e0375d384417808 */ /* 0x000fe60000000000 */
[-C--:B------:R-:W-:Y:S01]  /*7050*/  FFMA R69, R70, R72.reuse, R69 ;  /* 0x0000004846457223 */ /* 0x080fe20000000045 */
[----:B-1----:R-:W-:Y:S01]  /*7060*/  @P2 FADD R76, -R75, 1 ;  /* 0x3f8000004b4c2421 */ /* 0x002fe20000000100 */
[----:B------:R-:W-:Y:S02]  /*7070*/  FMUL R75, R7, 0.70710676908493041992 ;  /* 0x3f3504f3074b7820 */ /* 0x000fe40000400000 */
[-C--:B------:R-:W-:Y:S02]  /*7080*/  FFMA R64, R69, R72.reuse, R64 ;  /* 0x0000004845407223 */ /* 0x080fe40000000040 */
[----:B------:R-:W-:Y:S01]  /*7090*/  @P2 LOP3.LUT R66, R76, 0x80000000, R71, 0xb8, !PT ;  /* 0x800000004c422812 */ /* 0x000fe200078eb847 */
[C---:B------:R-:W-:Y:S01]  /*70a0*/  FMUL R70, R75.reuse, R75 ;  /* 0x0000004b4b467220 */ /* 0x040fe20000400000 */
[C---:B------:R-:W-:Y:S01]  /*70b0*/  FSETP.GE.AND P2, PT, |R75|.reuse, 1.0029599666595458984, PT ;  /* 0x3f8060fe4b00780b */ /* 0x040fe20003f46200 */
[----:B------:R-:W1:Y:S01]  /*70c0*/  @P1 MUFU.EX2 R71, R68 ;  /* 0x0000004400471308 */ /* 0x000e620000000800 */
[----:B------:R-:W-:Y:S01]  /*70d0*/  FFMA R65, R64, R72, R65 ;  /* 0x0000004840417223 */ /* 0x000fe20000000041 */
[----:B------:R-:W-:Y:S01]  /*70e0*/  FSEL R64, -R72, R73, P0 ;  /* 0x0000004948407208 */ /* 0x000fe20000000100 */
[----:B------:R-:W-:Y:S01]  /*70f0*/  FADD R66, R66, 1 ;  /* 0x3f80000042427421 */ /* 0x000fe20000000000 */
[----:B------:R-:W-:Y:S01]  /*7100*/  FSEL R78, |R75|, R70, P2 ;  /* 0x000000464b4e7208 */ /* 0x000fe20001000200 */
[----:B------:R-:W-:Y:S01]  /*7110*/  FMUL R76, R4, 0.70710676908493041992 ;  /* 0x3f3504f3044c7820 */ /* 0x000fe20000400000 */
[----:B------:R-:W-:Y:S01]  /*7120*/  FSEL R72, R142, 8.4834944573231041431e-05, P2 ;  /* 0x38b1e96a8e487808 */ /* 0x000fe20001000000 */
[----:B------:R-:W-:Y:S01]  /*7130*/  FFMA R64, R65, R64, R64 ;  /* 0x0000004041407223 */ /* 0x000fe20000000040 */
[----:B------:R-:W-:Y:S02]  /*7140*/  FSEL R69, -R136, -0.00082130916416645050049, P2 ;  /* 0xba574d2088457808 */ /* 0x000fe40001000100 */
[----:B------:R-:W-:Y:S01]  /*7150*/  FSEL R70, R131, 0.0052134888246655464172, P2 ;  /* 0x3baad5ea83467808 */ /* 0x000fe20001000000 */
[----:B------:R-:W2:Y:S01]  /*7160*/  @P0 MUFU.EX2 R77, R64 ;  /* 0x00000040004d0308 */ /* 0x000ea20000000800 */
[----:B------:R-:W-:Y:S01]  /*7170*/  FSEL R65, -R135, -0.026868773624300956726, P2 ;  /* 0xbcdc1be787417808 */ /* 0x000fe20001000100 */
[-C--:B------:R-:W-:Y:S01]  /*7180*/  FFMA R69, R72, R78.reuse, R69 ;  /* 0x0000004e48457223 */ /* 0x080fe20000000045 */
[----:B------:R-:W-:Y:S03]  /*7190*/  FSEL R72, R134, 0.11284004896879196167, P2 ;  /* 0x3de718af86487808 */ /* 0x000fe60001000000 */
[-C--:B------:R-:W-:Y:S01]  /*71a0*/  FFMA R70, R69, R78.reuse, R70 ;  /* 0x0000004e45467223 */ /* 0x080fe20000000046 */
[----:B------:R-:W-:Y:S01]  /*71b0*/  FSEL R69, R133, -0.37612664699554443359, P2 ;  /* 0xbec093ac85457808 */ /* 0x000fe20001000000 */
[----:B-1----:R-:W-:Y:S02]  /*71c0*/  @P1 FADD R71, -R71, 1 ;  /* 0x3f80000047471421 */ /* 0x002fe40000000100 */
[-C--:B------:R-:W-:Y:S01]  /*71d0*/  FFMA R65, R70, R78.reuse, R65 ;  /* 0x0000004e46417223 */ /* 0x080fe20000000041 */
[----:B------:R-:W-:Y:S02]  /*71e0*/  FSEL R70, R132, 0.12837915122509002686, P2 ;  /* 0x3e0375d384467808 */ /* 0x000fe40001000000 */
[----:B------:R-:W-:Y:S01]  /*71f0*/  @P1 LOP3.LUT R68, R71, 0x80000000, R74, 0xb8, !PT ;  /* 0x8000000047441812 */ /* 0x000fe200078eb84a */
[----:B------:R-:W-:Y:S01]  /*7200*/  FFMA R72, R65, R78, R72 ;  /* 0x0000004e41487223 */ /* 0x000fe20000000048 */
[C---:B------:R-:W-:Y:S01]  /*7210*/  FSETP.GE.AND P1, PT, |R76|.reuse, 1.0029599666595458984, PT ;  /* 0x3f8060fe4c00780b */ /* 0x040fe20003f26200 */
[----:B------:R-:W-:Y:S01]  /*7220*/  FMUL R71, R76, R76 ;  /* 0x0000004c4c477220 */ /* 0x000fe20000400000 */
[----:B------:R-:W-:Y:S01]  /*7230*/  FSEL R65, -R78, R75, P2 ;  /* 0x0000004b4e417208 */ /* 0x000fe20001000100 */
[-C--:B------:R-:W-:Y:S01]  /*7240*/  FFMA R69, R72, R78.reuse, R69 ;  /* 0x0000004e48457223 */ /* 0x080fe20000000045 */
[----:B------:R-:W-:Y:S01]  /*7250*/  FSEL R72, R142, 8.4834944573231041431e-05, P1 ;  /* 0x38b1e96a8e487808 */ /* 0x000fe20000800000 */
[----:B--2---:R-:W-:Y:S01]  /*7260*/  @P0 FADD R80, -R77, 1 ;  /* 0x3f8000004d500421 */ /* 0x004fe20000000100 */
[----:B------:R-:W-:Y:S01]  /*7270*/  FSEL R74, |R76|, R71, P1 ;  /* 0x000000474c4a7208 */ /* 0x000fe20000800200 */
[----:B------:R-:W-:Y:S01]  /*7280*/  FFMA R70, R69, R78, R70 ;  /* 0x0000004e45467223 */ /* 0x000fe20000000046 */
[----:B------:R-:W-:Y:S01]  /*7290*/  FSEL R69, -R136, -0.00082130916416645050049, P1 ;  /* 0xba574d2088457808 */ /* 0x000fe20000800100 */
[----:B------:R-:W-:Y:S01]  /*72a0*/  FMUL R78, R5, 0.70710676908493041992 ;  /* 0x3f3504f3054e7820 */ /* 0x000fe20000400000 */
[----:B------:R-:W-:Y:S01]  /*72b0*/  FSEL R71, -R135, -0.026868773624300956726, P1 ;  /* 0xbcdc1be787477808 */ /* 0x000fe20000800100 */
[----:B------:R-:W-:Y:S01]  /*72c0*/  FFMA R65, R70, R65, R65 ;  /* 0x0000004146417223 */ /* 0x000fe20000000041 */
[----:B------:R-:W-:Y:S01]  /*72d0*/  FSEL R70, R131, 0.0052134888246655464172, P1 ;  /* 0x3baad5ea83467808 */ /* 0x000fe20000800000 */
[-C--:B------:R-:W-:Y:S01]  /*72e0*/  FFMA R69, R72, R74.reuse, R69 ;  /* 0x0000004a48457223 */ /* 0x080fe20000000045 */
[----:B------:R-:W-:Y:S01]  /*72f0*/  FSEL R72, R134, 0.11284004896879196167, P1 ;  /* 0x3de718af86487808 */ /* 0x000fe20000800000 */
[----:B------:R-:W1:Y:S01]  /*7300*/  @P2 MUFU.EX2 R77, R65 ;  /* 0x00000041004d2308 */ /* 0x000e620000000800 */
[----:B------:R-:W-:Y:S01]  /*7310*/  @P0 LOP3.LUT R64, R80, 0x80000000, R73, 0xb8, !PT ;  /* 0x8000000050400812 */ /* 0x000fe200078eb849 */
[-C--:B------:R-:W-:Y:S01]  /*7320*/  FFMA R70, R69, R74.reuse, R70 ;  /* 0x0000004a45467223 */ /* 0x080fe20000000046 */
[----:B------:R-:W-:Y:S01]  /*7330*/  FSEL R69, R133, -0.37612664699554443359, P1 ;  /* 0xbec093ac85457808 */ /* 0x000fe20000800000 */
[----:B------:R-:W-:Y:S01]  /*7340*/  FMUL R80, R11, 0.70710676908493041992 ;  /* 0x3f3504f30b507820 */ /* 0x000fe20000400000 */
[----:B------:R-:W-:Y:S01]  /*7350*/  FSETP.GE.AND P0, PT, |R78|, 1.0029599666595458984, PT ;  /* 0x3f8060fe4e00780b */ /* 0x000fe20003f06200 */
[-C--:B------:R-:W-:Y:S01]  /*7360*/  FFMA R71, R70, R74.reuse, R71 ;  /* 0x0000004a46477223 */ /* 0x080fe20000000047 */
[----:B------:R-:W-:Y:S01]  /*7370*/  FSEL R70, R132, 0.12837915122509002686, P1 ;  /* 0x3e0375d384467808 */ /* 0x000fe20000800000 */
[----:B------:R-:W-:Y:S01]  /*7380*/  FADD R201, R64, 1 ;  /* 0x3f80000040c97421 */ /* 0x000fe20000000000 */
[----:B------:R-:W-:Y:S01]  /*7390*/  FSEL R73, -R135, -0.026868773624300956726, P0 ;  /* 0xbcdc1be787497808 */ /* 0x000fe20000000100 */
[----:B------:R-:W-:Y:S01]  /*73a0*/  FFMA R72, R71, R74, R72 ;  /* 0x0000004a47487223 */ /* 0x000fe20000000048 */
[----:B------:R-:W-:Y:S01]  /*73b0*/  FMUL R71, R78, R78 ;  /* 0x0000004e4e477220 */ /* 0x000fe20000400000 */
[----:B------:R-:W-:Y:S02]  /*73c0*/  FMUL R11, R11, 0.5 ;  /* 0x3f0000000b0b7820 */ /* 0x000fe40000400000 */
[-C--:B------:R-:W-:Y:S01]  /*73d0*/  FFMA R69, R72, R74.reuse, R69 ;  /* 0x0000004a48457223 */ /* 0x080fe20000000045 */
[----:B------:R-:W-:Y:S03]  /*73e0*/  FSEL R72, R142, 8.4834944573231041431e-05, P0 ;  /* 0x38b1e96a8e487808 */ /* 0x000fe60000000000 */
[----:B------:R-:W-:Y:S01]  /*73f0*/  FFMA R70, R69, R74, R70 ;  /* 0x0000004a45467223 */ /* 0x000fe20000000046 */
[----:B------:R-:W-:Y:S02]  /*7400*/  FSEL R69, -R74, R76, P1 ;  /* 0x0000004c4a457208 */ /* 0x000fe40000800100 */
[----:B------:R-:W-:Y:S02]  /*7410*/  FSEL R74, |R78|, R71, P0 ;  /* 0x000000474e4a7208 */ /* 0x000fe40000000200 */
[----:B------:R-:W-:Y:S01]  /*7420*/  FSEL R71, -R136, -0.00082130916416645050049, P0 ;  /* 0xba574d2088477808 */ /* 0x000fe20000000100 */
[----:B------:R-:W-:Y:S01]  /*7430*/  FFMA R69, R70, R69, R69 ;  /* 0x0000004546457223 */ /* 0x000fe20000000045 */
[----:B------:R-:W-:Y:S03]  /*7440*/  FSEL R70, R131, 0.0052134888246655464172, P0 ;  /* 0x3baad5ea83467808 */ /* 0x000fe60000000000 */
[-C--:B------:R-:W-:Y:S01]  /*7450*/  FFMA R71, R72, R74.reuse, R71 ;  /* 0x0000004a48477223 */ /* 0x080fe20000000047 */
[----:B------:R-:W-:Y:S01]  /*7460*/  FSEL R72, R134, 0.11284004896879196167, P0 ;  /* 0x3de718af86487808 */ /* 0x000fe20000000000 */
[----:B------:R-:W2:Y:S02]  /*7470*/  @P1 MUFU.EX2 R79, R69 ;  /* 0x00000045004f1308 */ /* 0x000ea40000000800 */
[-C--:B------:R-:W-:Y:S01]  /*7480*/  FFMA R70, R71, R74.reuse, R70 ;  /* 0x0000004a47467223 */ /* 0x080fe20000000046 */
[----:B------:R-:W-:Y:S03]  /*7490*/  FSEL R71, R133, -0.37612664699554443359, P0 ;  /* 0xbec093ac85477808 */ /* 0x000fe60000000000 */
[-C--:B------:R-:W-:Y:S01]  /*74a0*/  FFMA R73, R70, R74.reuse, R73 ;  /* 0x0000004a46497223 */ /* 0x080fe20000000049 */
[----:B-1----:R-:W-:Y:S01]  /*74b0*/  @P2 FADD R70, -R77, 1 ;  /* 0x3f8000004d462421 */ /* 0x002fe20000000100 */
[----:B------:R-:W-:Y:S02]  /*74c0*/  FMUL R77, R6, 0.70710676908493041992 ;  /* 0x3f3504f3064d7820 */ /* 0x000fe40000400000 */
[-C--:B------:R-:W-:Y:S02]  /*74d0*/  FFMA R72, R73, R74.reuse, R72 ;  /* 0x0000004a49487223 */ /* 0x080fe40000000048 */
[----:B------:R-:W-:Y:S02]  /*74e0*/  @P2 LOP3.LUT R65, R70, 0x80000000, R75, 0xb8, !PT ;  /* 0x8000000046412812 */ /* 0x000fe400078eb84b */
[----:B------:R-:W-:Y:S01]  /*74f0*/  FSEL R70, R132, 0.12837915122509002686, P0 ;  /* 0x3e0375d384467808 */ /* 0x000fe20000000000 */
[-C--:B------:R-:W-:Y:S01]  /*7500*/  FFMA R71, R72, R74.reuse, R71 ;  /* 0x0000004a48477223 */ /* 0x080fe20000000047 */
[C---:B------:R-:W-:Y:S01]  /*7510*/  FSETP.GE.AND P2, PT, |R77|.reuse, 1.0029599666595458984, PT ;  /* 0x3f8060fe4d00780b */ /* 0x040fe20003f46200 */
[----:B------:R-:W-:Y:S01]  /*7520*/  FMUL R72, R77, R77 ;  /* 0x0000004d4d487220 */ /* 0x000fe20000400000 */
[----:B--2---:R-:W-:Y:S01]  /*7530*/  @P1 FADD R79, -R79, 1 ;  /* 0x3f8000004f4f1421 */ /* 0x004fe20000000100 */
[----:B------:R-:W-:Y:S01]  /*7540*/  FFMA R70, R71, R74, R70 ;  /* 0x0000004a47467223 */ /* 0x000fe20000000046 */
[----:B------:R-:W-:Y:S02]  /*7550*/  FSEL R71, -R74, R78, P0 ;  /* 0x0000004e4a477208 */ /* 0x000fe40000000100 */
[----:B------:R-:W-:Y:S02]  /*7560*/  FSEL R74, |R77|, R72, P2 ;  /* 0x000000484d4a7208 */ /* 0x000fe40001000200 */
[----:B------:R-:W-:Y:S01]  /*7570*/  FSEL R75, R142, 8.4834944573231041431e-05, P2 ;  /* 0x38b1e96a8e4b7808 */ /* 0x000fe20001000000 */
[----:B------:R-:W-:Y:S01]  /*7580*/  FFMA R71, R70, R71, R71 ;  /* 0x0000004746477223 */ /* 0x000fe20000000047 */
[----:B------:R-:W-:Y:S02]  /*7590*/  FSEL R72, -R136, -0.00082130916416645050049, P2 ;  /* 0xba574d2088487808 */ /* 0x000fe40001000100 */
[----:B------:R-:W-:Y:S02]  /*75a0*/  FSEL R73, R131, 0.0052134888246655464172, P2 ;  /* 0x3baad5ea83497808 */ /* 0x000fe40001000000 */
[----:B------:R-:W-:Y:S01]  /*75b0*/  FSEL R70, -R135, -0.026868773624300956726, P2 ;  /* 0xbcdc1be787467808 */ /* 0x000fe20001000100 */
[-C--:B------:R-:W-:Y:S01]  /*75c0*/  FFMA R72, R75, R74.reuse, R72 ;  /* 0x0000004a4b487223 */ /* 0x080fe20000000048 */
[----:B------:R-:W-:Y:S02]  /*75d0*/  FSEL R75, R134, 0.11284004896879196167, P2 ;  /* 0x3de718af864b7808 */ /* 0x000fe40001000000 */
[----:B------:R-:W-:Y:S01]  /*75e0*/  @P1 LOP3.LUT R69, R79, 0x80000000, R76, 0xb8, !PT ;  /* 0x800000004f451812 */ /* 0x000fe200078eb84c */
[-C--:B------:R-:W-:Y:S01]  /*75f0*/  FFMA R73, R72, R74.reuse, R73 ;  /* 0x0000004a48497223 */ /* 0x080fe20000000049 */
[----:B------:R-:W-:Y:S01]  /*7600*/  FSETP.GE.AND P1, PT, |R80|, 1.0029599666595458984, PT ;  /* 0x3f8060fe5000780b */ /* 0x000fe20003f26200 */
[----:B------:R-:W1:Y:S01]  /*7610*/  @P0 MUFU.EX2 R76, R71 ;  /* 0x00000047004c0308 */ /* 0x000e620000000800 */
[----:B------:R-:W-:Y:S01]  /*7620*/  FMUL R79, R8, 0.70710676908493041992 ;  /* 0x3f3504f3084f7820 */ /* 0x000fe20000400000 */
[-C--:B------:R-:W-:Y:S01]  /*7630*/  FFMA R70, R73, R74.reuse, R70 ;  /* 0x0000004a49467223 */ /* 0x080fe20000000046 */
[----:B------:R-:W-:Y:S01]  /*7640*/  FSEL R73, R132, 0.12837915122509002686, P2 ;  /* 0x3e0375d384497808 */ /* 0x000fe20001000000 */
[----:B------:R-:W-:Y:S01]  /*7650*/  FADD R69, R69, 1 ;  /* 0x3f80000045457421 */ /* 0x000fe20000000000 */
[----:B------:R-:W-:Y:S01]  /*7660*/  FSEL R72, -R136, -0.00082130916416645050049, P1 ;  /* 0xba574d2088487808 */ /* 0x000fe20000800100 */
[-C--:B------:R-:W-:Y:S01]  /*7670*/  FFMA R75, R70, R74.reuse, R75 ;  /* 0x0000004a464b7223 */ /* 0x080fe2000000004b */
[----:B------:R-:W-:Y:S05]  /*7680*/  FSEL R70, R133, -0.37612664699554443359, P2 ;  /* 0xbec093ac85467808 */ /* 0x000fea0001000000 */
[----:B------:R-:W-:Y:S01]  /*7690*/  FFMA R70, R75, R74, R70 ;  /* 0x0000004a4b467223 */ /* 0x000fe20000000046 */
[----:B------:R-:W-:Y:S03]  /*76a0*/  FMUL R75, R80, R80 ;  /* 0x00000050504b7220 */ /* 0x000fe60000400000 */
[----:B------:R-:W-:Y:S01]  /*76b0*/  FFMA R73, R70, R74, R73 ;  /* 0x0000004a46497223 */ /* 0x000fe20000000049 */
[----:B------:R-:W-:Y:S02]  /*76c0*/  FSEL R70, -R74, R77, P2 ;  /* 0x0000004d4a467208 */ /* 0x000fe40001000100 */
[----:B------:R-:W-:Y:S02]  /*76d0*/  FSEL R81, |R80|, R75, P1 ;  /* 0x0000004b50517208 */ /* 0x000fe40000800200 */
[----:B------:R-:W-:Y:S01]  /*76e0*/  FSEL R75, R142, 8.4834944573231041431e-05, P1 ;  /* 0x38b1e96a8e4b7808 */ /* 0x000fe20000800000 */
[----:B------:R-:W-:Y:S01]  /*76f0*/  FFMA R70, R73, R70, R70 ;  /* 0x0000004649467223 */ /* 0x000fe20000000046 */
[----:B------:R-:W-:Y:S02]  /*7700*/  FSEL R73, R131, 0.0052134888246655464172, P1 ;  /* 0x3baad5ea83497808 */ /* 0x000fe40000800000 */
[----:B------:R-:W-:Y:S01]  /*7710*/  FSEL R74, -R135, -0.026868773624300956726, P1 ;  /* 0xbcdc1be7874a7808 */ /* 0x000fe20000800100 */
[-C--:B------:R-:W-:Y:S01]  /*7720*/  FFMA R72, R75, R81.reuse, R72 ;  /* 0x000000514b487223 */ /* 0x080fe20000000048 */
[----:B------:R-:W-:Y:S03]  /*7730*/  FSEL R75, R134, 0.11284004896879196167, P1 ;  /* 0x3de718af864b7808 */ /* 0x000fe60000800000 */
[-C--:B------:R-:W-:Y:S01]  /*7740*/  FFMA R73, R72, R81.reuse, R73 ;  /* 0x0000005148497223 */ /* 0x080fe20000000049 */
[----:B------:R-:W-:Y:S03]  /*7750*/  FSEL R72, R133, -0.37612664699554443359, P1 ;  /* 0xbec093ac85487808 */ /* 0x000fe60000800000 */
[-C--:B------:R-:W-:Y:S01]  /*7760*/  FFMA R74, R73, R81.reuse, R74 ;  /* 0x00000051494a7223 */ /* 0x080fe2000000004a */
[----:B-1----:R-:W-:Y:S03]  /*7770*/  @P0 FADD R73, -R76, 1 ;  /* 0x3f8000004c490421 */ /* 0x002fe60000000100 */
[----:B------:R-:W-:Y:S01]  /*7780*/  FFMA R75, R74, R81, R75 ;  /* 0x000000514a4b7223 */ /* 0x000fe2000000004b */
[----:B------:R-:W-:Y:S01]  /*7790*/  FMUL R74, R79, R79 ;  /* 0x0000004f4f4a7220 */ /* 0x000fe20000400000 */
[----:B------:R-:W-:Y:S02]  /*77a0*/  @P0 LOP3.LUT R71, R73, 0x80000000, R78, 0xb8, !PT ;  /* 0x8000000049470812 */ /* 0x000fe400078eb84e */
[----:B------:R-:W-:Y:S01]  /*77b0*/  FSEL R73, R132, 0.12837915122509002686, P1 ;  /* 0x3e0375d384497808 */ /* 0x000fe20000800000 */
[-C--:B------:R-:W-:Y:S01]  /*77c0*/  FFMA R72, R75, R81.reuse, R72 ;  /* 0x000000514b487223 */ /* 0x080fe20000000048 */
[----:B------:R-:W-:Y:S03]  /*77d0*/  FSETP.GE.AND P0, PT, |R79|, 1.0029599666595458984, PT ;  /* 0x3f8060fe4f00780b */ /* 0x000fe60003f06200 */
[----:B------:R-:W-:Y:S01]  /*77e0*/  FFMA R73, R72, R81, R73 ;  /* 0x0000005148497223 */ /* 0x000fe20000000049 */
[----:B------:R-:W-:Y:S02]  /*77f0*/  FSEL R72, -R81, R80, P1 ;  /* 0x0000005051487208 */ /* 0x000fe40000800100 */
[----:B------:R-:W-:Y:S01]  /*7800*/  FSEL R78, |R79|, R74, P0 ;  /* 0x0000004a4f4e7208 */ /* 0x000fe20000000200 */
[----:B------:R-:W1:Y:S01]  /*7810*/  @P2 MUFU.EX2 R81, R70 ;  /* 0x0000004600512308 */ /* 0x000e620000000800 */
[----:B------:R-:W-:Y:S01]  /*7820*/  FSEL R75, R142, 8.4834944573231041431e-05, P0 ;  /* 0x38b1e96a8e4b7808 */ /* 0x000fe20000000000 */
[----:B------:R-:W-:Y:S01]  /*7830*/  FFMA R72, R73, R72, R72 ;  /* 0x0000004849487223 */ /* 0x000fe20000000048 */
[----:B------:R-:W-:Y:S02]  /*7840*/  FSEL R74, -R136, -0.00082130916416645050049, P0 ;  /* 0xba574d20884a7808 */ /* 0x000fe40000000100 */
[----:B------:R-:W-:Y:S02]  /*7850*/  FSEL R73, R131, 0.0052134888246655464172, P0 ;  /* 0x3baad5ea83497808 */ /* 0x000fe40000000000 */
[----:B------:R-:W-:Y:S01]  /*7860*/  FSEL R76, -R135, -0.026868773624300956726, P0 ;  /* 0xbcdc1be7874c7808 */ /* 0x000fe20000000100 */
[-C--:B------:R-:W-:Y:S01]  /*7870*/  FFMA R74, R75, R78.reuse, R74 ;  /* 0x0000004e4b4a7223 */ /* 0x080fe2000000004a */
[----:B------:R-:W-:Y:S03]  /*7880*/  FSEL R75, R134, 0.11284004896879196167, P0 ;  /* 0x3de718af864b7808 */ /* 0x000fe60000000000 */
        /* <DEDUP_REMOVED lines=11> */
[----:B------:R-:W-:Y:S01]  /*7940*/  FFMA R73, R74, R78, R73 ;  /* 0x0000004e4a497223 */ /* 0x000fe20000000049 */
[----:B------:R-:W-:Y:S01]  /*7950*/  FSEL R74, -R78, R79, P0 ;  /* 0x0000004f4e4a7208 */ /* 0x000fe20000000100 */
[----:B------:R-:W1:Y:S01]  /*7960*/  @P1 MUFU.EX2 R77, R72 ;  /* 0x00000048004d1308 */ /* 0x000e620000000800 */
[----:B------:R-:W-:Y:S01]  /*7970*/  FSEL R84, |R81|, R76, P2 ;  /* 0x0000004c51547208 */ /* 0x000fe20001000200 */
[----:B------:R-:W-:Y:S01]  /*7980*/  FADD R70, R70, 1 ;  /* 0x3f80000046467421 */ /* 0x000fe20000000000 */
[----:B------:R-:W-:Y:S01]  /*7990*/  FSEL R78, R142, 8.4834944573231041431e-05, P2 ;  /* 0x38b1e96a8e4e7808 */ /* 0x000fe20001000000 */
[----:B------:R-:W-:Y:S01]  /*79a0*/  FFMA R74, R73, R74, R74 ;  /* 0x0000004a494a7223 */ /* 0x000fe2000000004a */
[----:B------:R-:W-:Y:S02]  /*79b0*/  FSEL R75, -R136, -0.00082130916416645050049, P2 ;  /* 0xba574d20884b7808 */ /* 0x000fe40001000100 */
[----:B------:R-:W-:Y:S03]  /*79c0*/  FSEL R76, R131, 0.0052134888246655464172, P2 ;  /* 0x3baad5ea834c7808 */ /* 0x000fe60001000000 */
        /* <DEDUP_REMOVED lines=16> */
[----:B------:R-:W-:Y:S01]  /*7ad0*/  FADD R72, R72, 1 ;  /* 0x3f80000048487421 */ /* 0x000fe20000000000 */
[----:B------:R-:W-:Y:S01]  /*7ae0*/  FSEL R80, |R82|, R77, P1 ;  /* 0x0000004d52507208 */ /* 0x000fe20000800200 */
[----:B------:R-:W-:Y:S01]  /*7af0*/  FFMA R76, R75, R84, R76 ;  /* 0x000000544b4c7223 */ /* 0x000fe2000000004c */
[----:B------:R-:W-:Y:S01]  /*7b00*/  FSEL R75, -R136, -0.00082130916416645050049, P1 ;  /* 0xba574d20884b7808 */ /* 0x000fe20000800100 */
[----:B--2---:R-:W-:Y:S01]  /*7b10*/  @P0 FADD R86, -R83, 1 ;  /* 0x3f80000053560421 */ /* 0x004fe20000000100 */
[----:B------:R-:W-:Y:S01]  /*7b20*/  FSEL R77, -R135, -0.026868773624300956726, P1 ;  /* 0xbcdc1be7874d7808 */ /* 0x000fe20000800100 */
[----:B------:R-:W-:Y:S01]  /*7b30*/  FFMA R73, R76, R73, R73 ;  /* 0x000000494c497223 */ /* 0x000fe20000000049 */
[----:B------:R-:W-:Y:S01]  /*7b40*/  FSEL R76, R131, 0.0052134888246655464172, P1 ;  /* 0x3baad5ea834c7808 */ /* 0x000fe20000800000 */
[-C--:B------:R-:W-:Y:S01]  /*7b50*/  FFMA R75, R78, R80.reuse, R75 ;  /* 0x000000504e4b7223 */ /* 0x080fe2000000004b */
[----:B------:R-:W-:Y:S01]  /*7b60*/  FSEL R78, R134, 0.11284004896879196167, P1 ;  /* 0x3de718af864e7808 */ /* 0x000fe20000800000 */
[----:B------:R-:W-:Y:S01]  /*7b70*/  FMUL R84, R15, 0.70710676908493041992 ;  /* 0x3f3504f30f547820 */ /* 0x000fe20000400000 */
[----:B------:R-:W-:Y:S01]  /*7b80*/  @P0 LOP3.LUT R74, R86, 0x80000000, R79, 0xb8, !PT ;  /* 0x80000000564a0812 */ /* 0x000fe200078eb84f */
[-C--:B------:R-:W-:Y:S01]  /*7b90*/  FFMA R76, R75, R80.reuse, R76 ;  /* 0x000000504b4c7223 */ /* 0x080fe2000000004c */
[----:B------:R-:W-:Y:S01]  /*7ba0*/  FSEL R75, R133, -0.37612664699554443359, P1 ;  /* 0xbec093ac854b7808 */ /* 0x000fe20000800000 */
[----:B------:R-:W-:Y:S01]  /*7bb0*/  FMUL R15, R15, 0.5 ;  /* 0x3f0000000f0f7820 */ /* 0x000fe20000400000 */
[----:B------:R-:W-:Y:S01]  /*7bc0*/  FSETP.GE.AND P0, PT, |R84|, 1.0029599666595458984, PT ;  /* 0x3f8060fe5400780b */ /* 0x000fe20003f06200 */
[-C--:B------:R-:W-:Y:S01]  /*7bd0*/  FFMA R77, R76, R80.reuse, R77 ;  /* 0x000000504c4d7223 */ /* 0x080fe2000000004d */
[----:B------:R-:W-:Y:S01]  /*7be0*/  FSEL R76, R132, 0.12837915122509002686, P1 ;  /* 0x3e0375d3844c7808 */ /* 0x000fe20000800000 */
[----:B------:R-:W1:Y:S01]  /*7bf0*/  @P2 MUFU.EX2 R83, R73 ;  /* 0x0000004900532308 */ /* 0x000e620000000800 */
[----:B------:R-:W-:Y:S01]  /*7c00*/  FSEL R79, -R135, -0.026868773624300956726, P0 ;  /* 0xbcdc1be7874f7808 */ /* 0x000fe20000000100 */
[----:B------:R-:W-:Y:S01]  /*7c10*/  FFMA R78, R77, R80, R78 ;  /* 0x000000504d4e7223 */ /* 0x000fe2000000004e */
[----:B------:R-:W-:Y:S01]  /*7c20*/  FMUL R77, R84, R84 ;  /* 0x00000054544d7220 */ /* 0x000fe20000400000 */
[----:B------:R-:W-:Y:S01]  /*7c30*/  FMUL R86, R13, 0.70710676908493041992 ;  /* 0x3f3504f30d567820 */ /* 0x000fe20000400000 */
[----:B------:R-:W-:Y:S01]  /*7c40*/  FADD R74, R74, 1 ;  /* 0x3f8000004a4a7421 */ /* 0x000fe20000000000 */
        /* <DEDUP_REMOVED lines=22> */
[----:B------:R-:W-:Y:S01]  /*7db0*/  FADD R73, R73, 1 ;  /* 0x3f80000049497421 */ /* 0x000fe20000000000 */
[----:B------:R-:W-:Y:S01]  /*7dc0*/  FFMA R76, R77, R80, R76 ;  /* 0x000000504d4c7223 */ /* 0x000fe2000000004c */
[----:B------:R-:W-:Y:S01]  /*7dd0*/  FSEL R77, -R80, R84, P0 ;  /* 0x00000054504d7208 */ /* 0x000fe20000000100 */
[----:B--2---:R-:W-:Y:S01]  /*7de0*/  @P1 FADD R85, -R85, 1 ;  /* 0x3f80000055551421 */ /* 0x004fe20000000100 */
        /* <DEDUP_REMOVED lines=17> */
[----:B------:R-:W-:Y:S01]  /*7f00*/  FFMA R81, R76, R80, R81 ;  /* 0x000000504c517223 */ /* 0x000fe20000000051 */
[----:B------:R-:W-:Y:S01]  /*7f10*/  FSEL R76, R133, -0.37612664699554443359, P2 ;  /* 0xbec093ac854c7808 */ /* 0x000fe20001000000 */
[----:B------:R-:W-:Y:S01]  /*7f20*/  FMUL R10, R75, R10 ;  /* 0x0000000a4b0a7220 */ /* 0x000fe20000400000 */
[----:B------:R-:W-:Y:S03]  /*7f30*/  FMUL R75, R28, 0.5 ;  /* 0x3f0000001c4b7820 */ /* 0x000fe60000400000 */
        /* <DEDUP_REMOVED lines=47> */
[----:B------:R-:W-:Y:S02]  /*8230*/  FSEL R90, |R87|, R82, P2 ;  /* 0x00000052575a7208 */ /* 0x000fe40001000200 */
        /* <DEDUP_REMOVED lines=58> */
[C---:B------:R-:W-:Y:S01]  /*85e0*/  FMUL R89, R18.reuse, 0.70710676908493041992 ;  /* 0x3f3504f312597820 */ /* 0x040fe20000400000 */
[----:B------:R-:W-:Y:S01]  /*85f0*/  FMUL R18, R18, 0.5 ;  /* 0x3f00000012127820 */ /* 0x000fe20000400000 */
        /* <DEDUP_REMOVED lines=75> */
[----:B------:R-:W-:Y:S02]  /*8ab0*/  FSEL R96, |R93|, R88, P2 ;  /* 0x000000585d607208 */ /* 0x000fe40001000200 */
        /* <DEDUP_REMOVED lines=24> */
[----:B------:R-:W-:Y:S01]  /*8c40*/  FMUL R23, R84, R23 ;  /* 0x0000001754177220 */ /* 0x000fe20000400000 */
[----:B------:R-:W-:Y:S01]  /*8c50*/  FSEL R89, -R135, -0.026868773624300956726, P1 ;  /* 0xbcdc1be787597808 */ /* 0x000fe20000800100 */
[----:B------:R-:W-:Y:S01]  /*8c60*/  FFMA R85, R88, R85, R85 ;  /* 0x0000005558557223 */ /* 0x000fe20000000055 */
[----:B------:R-:W-:Y:S01]  /*8c70*/  FSEL R88, R131, 0.0052134888246655464172, P1 ;  /* 0x3baad5ea83587808 */ /* 0x000fe20000800000 */
[-C--:B------:R-:W-:Y:S01]  /*8c80*/  FFMA R87, R90, R92.reuse, R87 ;  /* 0x0000005c5a577223 */ /* 0x080fe20000000057 */
[----:B------:R-:W-:Y:S01]  /*8c90*/  FSEL R90, R134, 0.11284004896879196167, P1 ;  /* 0x3de718af865a7808 */ /* 0x000fe20000800000 */
[----:B--2---:R-:W-:Y:S01]  /*8ca0*/  @P0 FADD R98, -R95, 1 ;  /* 0x3f8000005f620421 */ /* 0x004fe20000000100 */
[----:B------:R-:W-:Y:S01]  /*8cb0*/  FMUL R96, R27, 0.70710676908493041992 ;  /* 0x3f3504f31b607820 */ /* 0x000fe20000400000 */
[-C--:B------:R-:W-:Y:S01]  /*8cc0*/  FFMA R88, R87, R92.reuse, R88 ;  /* 0x0000005c57587223 */ /* 0x080fe20000000058 */
[----:B------:R-:W-:Y:S01]  /*8cd0*/  FSEL R87, R133, -0.37612664699554443359, P1 ;  /* 0xbec093ac85577808 */ /* 0x000fe20000800000 */
[----:B------:R-:W1:Y:S01]  /*8ce0*/  @P2 MUFU.EX2 R95, R85 ;  /* 0x00000055005f2308 */ /* 0x000e620000000800 */
[----:B------:R-:W-:Y:S01]  /*8cf0*/  @P0 LOP3.LUT R86, R98, 0x80000000, R91, 0xb8, !PT ;  /* 0x8000000062560812 */ /* 0x000fe200078eb85b */
[-C--:B------:R-:W-:Y:S01]  /*8d00*/  FFMA R89, R88, R92.reuse, R89 ;  /* 0x0000005c58597223 */ /* 0x080fe20000000059 */
[----:B------:R-:W-:Y:S01]  /*8d10*/  FSEL R88, R132, 0.12837915122509002686, P1 ;  /* 0x3e0375d384587808 */ /* 0x000fe20000800000 */
[----:B------:R-:W-:Y:S01]  /*8d20*/  FMUL R98, R25, 0.70710676908493041992 ;  /* 0x3f3504f319627820 */ /* 0x000fe20000400000 */
[C---:B------:R-:W-:Y:S01]  /*8d30*/  FSETP.GE.AND P0, PT, |R96|.reuse, 1.0029599666595458984, PT ;  /* 0x3f8060fe6000780b */ /* 0x040fe20003f06200 */
[----:B------:R-:W-:Y:S01]  /*8d40*/  FFMA R90, R89, R92, R90 ;  /* 0x0000005c595a7223 */ /* 0x000fe2000000005a */
[----:B------:R-:W-:Y:S01]  /*8d50*/  FMUL R89, R96, R96 ;  /* 0x0000006060597220 */ /* 0x000fe20000400000 */
[----:B------:R-:W-:Y:S01]  /*8d60*/  FADD R86, R86, 1 ;  /* 0x3f80000056567421 */ /* 0x000fe20000000000 */
[----:B------:R-:W-:Y:S01]  /*8d70*/  FSEL R91, -R135, -0.026868773624300956726, P0 ;  /* 0xbcdc1be7875b7808 */ /* 0x000fe20000000100 */
        /* <DEDUP_REMOVED lines=44> */
[----:B------:R-:W-:Y:S01]  /*9040*/  FSEL R88, R133, -0.37612664699554443359, P2 ;  /* 0xbec093ac85587808 */ /* 0x000fe20001000000 */
[----:B------:R-:W-:Y:S04]  /*9050*/  FMUL R26, R26, 0.5 ;  /* 0x3f0000001a1a7820 */ /* 0x000fe80000400000 */
        /* <DEDUP_REMOVED lines=45> */
[----:B------:R-:W-:Y:S02]  /*9330*/  FSEL R92, -R96, R97, P0 ;  /* 0x00000061605c7208 */ /* 0x000fe40000000100 */
        /* <DEDUP_REMOVED lines=31> */
[----:B--2---:R-:W-:Y:S02]  /*9530*/  @P0 FADD R104, -R101, 1 ;  /* 0x3f80000065680421 */ /* 0x004fe40000000100 */
        /* <DEDUP_REMOVED lines=10> */
[----:B------:R-:W-:Y:S01]  /*95e0*/  FMUL R35, R35, 0.5 ;  /* 0x3f00000023237820 */ /* 0x000fe20000400000 */
        /* <DEDUP_REMOVED lines=42> */
[----:B------:R-:W-:Y:S01]  /*9890*/  FMUL R32, R32, 0.5 ;  /* 0x3f00000020207820 */ /* 0x000fe20000400000 */
        /* <DEDUP_REMOVED lines=23> */
[----:B------:R-:W-:Y:S01]  /*9a10*/  FSETP.GE.AND P0, PT, |R103|, 1.0029599666595458984, PT ;  /* 0x3f8060fe6700780b */ /* 0x000fe20003f06200 */
[----:B------:R-:W-:Y:S02]  /*9a20*/  FADD R95, R95, 1 ;  /* 0x3f8000005f5f7421 */ /* 0x000fe40000000000 */
        /* <DEDUP_REMOVED lines=17> */
[C---:B------:R-:W-:Y:S01]  /*9b40*/  FMUL R105, R33.reuse, 0.70710676908493041992 ;  /* 0x3f3504f321697820 */ /* 0x040fe20000400000 */
[----:B------:R-:W-:Y:S01]  /*9b50*/  FMUL R33, R33, 0.5 ;  /* 0x3f00000021217820 */ /* 0x000fe20000400000 */
        /* <DEDUP_REMOVED lines=42> */
[----:B------:R-:W-:Y:S01]  /*9e00*/  FMUL R39, R39, 0.5 ;  /* 0x3f00000027277820 */ /* 0x000fe20000400000 */
[----:B------:R-:W-:Y:S01]  /*9e10*/  @P0 LOP3.LUT R98, R110, 0x80000000, R103, 0xb8, !PT ;  /* 0x800000006e620812 */ /* 0x000fe200078eb867 */
[-C--:B------:R-:W-:Y:S01]  /*9e20*/  FFMA R101, R100, R104.reuse, R101 ;  /* 0x0000006864657223 */ /* 0x080fe20000000065 */
[----:B------:R-:W-:Y:S01]  /*9e30*/  FSEL R100, R132, 0.12837915122509002686, P1 ;  /* 0x3e0375d384647808 */ /* 0x000fe20000800000 */
[----:B------:R-:W-:Y:S01]  /*9e40*/  FMUL R110, R37, 0.70710676908493041992 ;  /* 0x3f3504f3256e7820 */ /* 0x000fe20000400000 */
[C---:B------:R-:W-:Y:S01]  /*9e50*/  FSETP.GE.AND P0, PT, |R108|.reuse, 1.0029599666595458984, PT ;  /* 0x3f8060fe6c00780b */ /* 0x040fe20003f06200 */
[----:B------:R-:W-:Y:S01]  /*9e60*/  FFMA R102, R101, R104, R102 ;  /* 0x0000006865667223 */ /* 0x000fe20000000066 */
[----:B------:R-:W-:Y:S01]  /*9e70*/  FMUL R101, R108, R108 ;  /* 0x0000006c6c657220 */ /* 0x000fe20000400000 */
[----:B------:R-:W1:Y:S01]  /*9e80*/  @P2 MUFU.EX2 R107, R97 ;  /* 0x00000061006b2308 */ /* 0x000e620000000800 */
[----:B------:R-:W-:Y:S01]  /*9e90*/  FSEL R103, -R135, -0.026868773624300956726, P0 ;  /* 0xbcdc1be787677808 */ /* 0x000fe20000000100 */
[-C--:B------:R-:W-:Y:S01]  /*9ea0*/  FFMA R99, R102, R104.reuse, R99 ;  /* 0x0000006866637223 */ /* 0x080fe20000000063 */
[----:B------:R-:W-:Y:S01]  /*9eb0*/  FSEL R102, R142, 8.4834944573231041431e-05, P0 ;  /* 0x38b1e96a8e667808 */ /* 0x000fe20000000000 */
[----:B------:R-:W-:Y:S02]  /*9ec0*/  FMUL R37, R37, 0.5 ;  /* 0x3f00000025257820 */ /* 0x000fe40000400000 */
        /* <DEDUP_REMOVED lines=42> */
[----:B------:R-:W-:Y:S01]  /*a170*/  FSEL R100, R133, -0.37612664699554443359, P2 ;  /* 0xbec093ac85647808 */ /* 0x000fe20001000000 */
[----:B------:R-:W-:Y:S04]  /*a180*/  FADD R99, R99, 1 ;  /* 0x3f80000063637421 */ /* 0x000fe80000000000 */
[----:B------:R-:W-:Y:S01]  /*a190*/  FFMA R100, R105, R104, R100 ;  /* 0x0000006869647223 */ /* 0x000fe20000000064 */
[----:B------:R-:W-:Y:S01]  /*a1a0*/  FMUL R105, R110, R110 ;  /* 0x0000006e6e697220 */ /* 0x000fe20000400000 */
[----:B------:R-:W-:Y:S02]  /*a1b0*/  FMUL R34, R99, R34 ;  /* 0x0000002263227220 */ /* 0x000fe40000400000 */
        /* <DEDUP_REMOVED lines=76> */
[----:B------:R-:W-:Y:S01]  /*a680*/  FMUL R41, R41, 0.5 ;  /* 0x3f00000029297820 */ /* 0x000fe20000400000 */
[----:B------:R-:W-:Y:S01]  /*a690*/  @P0 LOP3.LUT R104, R116, 0x80000000, R109, 0xb8, !PT ;  /* 0x8000000074680812 */ /* 0x000fe200078eb86d */
[-C--:B------:R-:W-:Y:S01]  /*a6a0*/  FFMA R106, R105, R110.reuse, R106 ;  /* 0x0000006e696a7223 */ /* 0x080fe2000000006a */
[----:B------:R-:W-:Y:S01]  /*a6b0*/  FSEL R105, R133, -0.37612664699554443359, P1 ;  /* 0xbec093ac85697808 */ /* 0x000fe20000800000 */
[----:B------:R-:W-:Y:S01]  /*a6c0*/  FMUL R116, R47, 0.70710676908493041992 ;  /* 0x3f3504f32f747820 */ /* 0x000fe20000400000 */
[----:B------:R-:W-:Y:S01]  /*a6d0*/  FSETP.GE.AND P0, PT, |R114|, 1.0029599666595458984, PT ;  /* 0x3f8060fe7200780b */ /* 0x000fe20003f06200 */
[-C--:B------:R-:W-:Y:S01]  /*a6e0*/  FFMA R107, R106, R110.reuse, R107 ;  /* 0x0000006e6a6b7223 */ /* 0x080fe2000000006b */
[----:B------:R-:W-:Y:S01]  /*a6f0*/  FSEL R106, R132, 0.12837915122509002686, P1 ;  /* 0x3e0375d3846a7808 */ /* 0x000fe20000800000 */
[----:B------:R-:W1:Y:S01]  /*a700*/  @P2 MUFU.EX2 R113, R103 ;  /* 0x0000006700712308 */ /* 0x000e620000000800 */
        /* <DEDUP_REMOVED lines=251> */
[-C--:B------:R-:W-:Y:S01]  /*b6c0*/  FFMA R120, R115, R138.reuse, R120 ;  /* 0x0000008a73787223 */ /* 0x080fe20000000078 */
[C---:B------:R-:W-:Y:S01]  /*b6d0*/  FSETP.GE.AND P1, PT, |R137|.reuse, 1.0029599666595458984, PT ;  /* 0x3f8060fe8900780b */ /* 0x040fe20003f26200 */
[C---:B------:R-:W-:Y:S01]  /*b6e0*/  FMUL R122, R137.reuse, R137 ;  /* 0x00000089897a7220 */ /* 0x040fe20000400000 */
[----:B------:R-:W-:Y:S01]  /*b6f0*/  FSEL R115, -R138, R123, P2 ;  /* 0x0000007b8a737208 */ /* 0x000fe20001000100 */
[----:B------:R-:W-:Y:S01]  /*b700*/  FFMA R117, R120, R138, R117 ;  /* 0x0000008a78757223 */ /* 0x000fe20000000075 */
[----:B------:R-:W-:Y:S01]  /*b710*/  FSEL R120, R142, 8.4834944573231041431e-05, P1 ;  /* 0x38b1e96a8e787808 */ /* 0x000fe20000800000 */
[----:B------:R-:W-:Y:S01]  /*b720*/  FADD R114, R114, 1 ;  /* 0x3f80000072727421 */ /* 0x000fe20000000000 */
[----:B------:R-:W-:Y:S01]  /*b730*/  FSEL R122, |R137|, R122, P1 ;  /* 0x0000007a897a7208 */ /* 0x000fe20000800200 */
[----:B------:R-:W-:Y:S01]  /*b740*/  FFMA R118, R117, R138, R118 ;  /* 0x0000008a75767223 */ /* 0x000fe20000000076 */
[----:B------:R-:W-:Y:S01]  /*b750*/  FSEL R117, -R136, -0.00082130916416645050049, P1 ;  /* 0xba574d2088757808 */ /* 0x000fe20000800100 */
[----:B------:R-:W1:Y:S01]  /*b760*/  @P0 MUFU.EX2 R138, R116 ;  /* 0x00000074008a0308 */ /* 0x000e620000000800 */
[----:B------:R-:W-:Y:S01]  /*b770*/  FSEL R119, -R135, -0.026868773624300956726, P1 ;  /* 0xbcdc1be787777808 */ /* 0x000fe20000800100 */
[----:B------:R-:W-:Y:S01]  /*b780*/  FFMA R115, R118, R115, R115 ;  /* 0x0000007376737223 */ /* 0x000fe20000000073 */
[----:B------:R-:W-:Y:S01]  /*b790*/  FSEL R118, R131, 0.0052134888246655464172, P1 ;  /* 0x3baad5ea83767808 */ /* 0x000fe20000800000 */
[-C--:B------:R-:W-:Y:S01]  /*b7a0*/  FFMA R117, R120, R122.reuse, R117 ;  /* 0x0000007a78757223 */ /* 0x080fe20000000075 */
[----:B------:R-:W-:Y:S03]  /*b7b0*/  FSEL R120, R134, 0.11284004896879196167, P1 ;  /* 0x3de718af86787808 */ /* 0x000fe60000800000 */
[-C--:B------:R-:W-:Y:S01]  /*b7c0*/  FFMA R118, R117, R122.reuse, R118 ;  /* 0x0000007a75767223 */ /* 0x080fe20000000076 */
[----:B------:R-:W-:Y:S03]  /*b7d0*/  FSEL R117, R133, -0.37612664699554443359, P1 ;  /* 0xbec093ac85757808 */ /* 0x000fe60000800000 */
[-C--:B------:R-:W-:Y:S01]  /*b7e0*/  FFMA R119, R118, R122.reuse, R119 ;  /* 0x0000007a76777223 */ /* 0x080fe20000000077 */
[----:B------:R-:W-:Y:S03]  /*b7f0*/  FSEL R118, R132, 0.12837915122509002686, P1 ;  /* 0x3e0375d384767808 */ /* 0x000fe60000800000 */
[-C--:B------:R-:W-:Y:S01]  /*b800*/  FFMA R120, R119, R122.reuse, R120 ;  /* 0x0000007a77787223 */ /* 0x080fe20000000078 */
[----:B-1----:R-:W-:Y:S03]  /*b810*/  @P0 FADD R138, -R138, 1 ;  /* 0x3f8000008a8a0421 */ /* 0x002fe60000000100 */
[-C--:B------:R-:W-:Y:S01]  /*b820*/  FFMA R117, R120, R122.reuse, R117 ;  /* 0x0000007a78757223 */ /* 0x080fe20000000075 */
[C---:B------:R-:W-:Y:S01]  /*b830*/  FMUL R120, R139.reuse, R139 ;  /* 0x0000008b8b787220 */ /* 0x040fe20000400000 */
[----:B------:R-:W-:Y:S02]  /*b840*/  @P0 LOP3.LUT R116, R138, 0x80000000, R121, 0xb8, !PT ;  /* 0x800000008a740812 */ /* 0x000fe400078eb879 */
[----:B------:R-:W-:Y:S01]  /*b850*/  FSETP.GE.AND P0, PT, |R139|, 1.0029599666595458984, PT ;  /* 0x3f8060fe8b00780b */ /* 0x000fe20003f06200 */
        /* <DEDUP_REMOVED lines=14> */
[----:B-1----:R-:W-:Y:S01]  /*b940*/  @P2 FADD R118, -R138, 1 ;  /* 0x3f8000008a762421 */ /* 0x002fe20000000100 */
[C---:B------:R-:W-:Y:S01]  /*b950*/  FMUL R138, R54.reuse, 0.70710676908493041992 ;  /* 0x3f3504f3368a7820 */ /* 0x040fe20000400000 */
[----:B------:R-:W-:Y:S01]  /*b960*/  FMUL R54, R54, 0.5 ;  /* 0x3f00000036367820 */ /* 0x000fe20000400000 */
[----:B------:R-:W-:Y:S02]  /*b970*/  FFMA R120, R121, R122, R120 ;  /* 0x0000007a79787223 */ /* 0x000fe40000000078 */
[----:B------:R-:W-:Y:S01]  /*b980*/  @P2 LOP3.LUT R115, R118, 0x80000000, R123, 0xb8, !PT ;  /* 0x8000000076732812 */ /* 0x000fe200078eb87b */
[----:B------:R-:W-:Y:S01]  /*b990*/  FMUL R121, R138, R138 ;  /* 0x0000008a8a797220 */ /* 0x000fe20000400000 */
        /* <DEDUP_REMOVED lines=14> */
[-C--:B------:R-:W-:Y:S04]  /*ba80*/  FFMA R121, R120, R141.reuse, R121 ;  /* 0x0000008d78797223 */ /* 0x080fe80000000079 */
[-C--:B------:R-:W-:Y:S01]  /*ba90*/  FFMA R118, R121, R141.reuse, R118 ;  /* 0x0000008d79767223 */ /* 0x080fe20000000076 */
[----:B------:R-:W-:Y:S01]  /*baa0*/  FSEL R121, R132, 0.12837915122509002686, P2 ;  /* 0x3e0375d384797808 */ /* 0x000fe20001000000 */
[----:B-1----:R-:W-:Y:S02]  /*bab0*/  @P1 FADD R122, -R122, 1 ;  /* 0x3f8000007a7a1421 */ /* 0x002fe40000000100 */
[-C--:B------:R-:W-:Y:S01]  /*bac0*/  FFMA R123, R118, R141.reuse, R123 ;  /* 0x0000008d767b7223 */ /* 0x080fe2000000007b */
[----:B------:R-:W-:Y:S02]  /*bad0*/  FSEL R118, R133, -0.37612664699554443359, P2 ;  /* 0xbec093ac85767808 */ /* 0x000fe40001000000 */
[----:B------:R-:W-:Y:S02]  /*bae0*/  @P1 LOP3.LUT R117, R122, 0x80000000, R137, 0xb8, !PT ;  /* 0x800000007a751812 */ /* 0x000fe400078eb889 */
[C---:B------:R-:W-:Y:S01]  /*baf0*/  FSETP.GE.AND P1, PT, |R140|.reuse, 1.0029599666595458984, PT ;  /* 0x3f8060fe8c00780b */ /* 0x040fe20003f26200 */
[-C--:B------:R-:W-:Y:S01]  /*bb00*/  FFMA R118, R123, R141.reuse, R118 ;  /* 0x0000008d7b767223 */ /* 0x080fe20000000076 */
[----:B------:R-:W-:Y:S01]  /*bb10*/  FMUL R123, R140, R140 ;  /* 0x0000008c8c7b7220 */ /* 0x000fe20000400000 */
[----:B------:R-:W-:Y:S01]  /*bb20*/  FADD R117, R117, 1 ;  /* 0x3f80000075757421 */ /* 0x000fe20000000000 */
[----:B------:R-:W-:Y:S01]  /*bb30*/  FSEL R120, -R136, -0.00082130916416645050049, P1 ;  /* 0xba574d2088787808 */ /* 0x000fe20000800100 */
[----:B------:R-:W-:Y:S01]  /*bb40*/  FFMA R121, R118, R141, R121 ;  /* 0x0000008d76797223 */ /* 0x000fe20000000079 */
[----:B------:R-:W-:Y:S01]  /*bb50*/  FSEL R118, -R141, R138, P2 ;  /* 0x0000008a8d767208 */ /* 0x000fe20001000100 */
[----:B------:R-:W-:Y:S01]  /*bb60*/  FMUL R52, R117, R52 ;  /* 0x0000003475347220 */ /* 0x000fe20000400000 */
[----:B------:R-:W-:Y:S01]  /*bb70*/  FSEL R141, |R140|, R123, P1 ;  /* 0x0000007b8c8d7208 */ /* 0x000fe20000800200 */
[----:B------:R-:W1:Y:S01]  /*bb80*/  @P0 MUFU.EX2 R137, R119 ;  /* 0x0000007700890308 */ /* 0x000e620000000800 */
        /* <DEDUP_REMOVED lines=9> */
[----:B------:R-:W-:Y:S01]  /*bc20*/  FSEL R121, R132, 0.12837915122509002686, P1 ;  /* 0x3e0375d384797808 */ /* 0x000fe20000800000 */
[----:B-1----:R-:W-:Y:S02]  /*bc30*/  @P0 FADD R202, -R137, 1 ;  /* 0x3f80000089ca0421 */ /* 0x002fe40000000100 */
[-C--:B------:R-:W-:Y:S01]  /*bc40*/  FFMA R123, R122, R141.reuse, R123 ;  /* 0x0000008d7a7b7223 */ /* 0x080fe2000000007b */
[C---:B------:R-:W-:Y:S01]  /*bc50*/  FMUL R137, R56.reuse, 0.70710676908493041992 ;  /* 0x3f3504f338897820 */ /* 0x040fe20000400000 */
[----:B------:R-:W-:Y:S01]  /*bc60*/  FMUL R56, R56, 0.5 ;  /* 0x3f00000038387820 */ /* 0x000fe20000400000 */
[----:B------:R-:W-:Y:S01]  /*bc70*/  @P0 LOP3.LUT R119, R202, 0x80000000, R139, 0xb8, !PT ;  /* 0x80000000ca770812 */ /* 0x000fe200078eb88b */
[----:B------:R-:W-:Y:S02]  /*bc80*/  FFMA R120, R123, R141, R120 ;  /* 0x0000008d7b787223 */ /* 0x000fe40000000078 */
[C---:B------:R-:W-:Y:S01]  /*bc90*/  FSETP.GE.AND P0, PT, |R137|.reuse, 1.0029599666595458984, PT ;  /* 0x3f8060fe8900780b */ /* 0x040fe20003f06200 */
[----:B------:R-:W-:Y:S01]  /*bca0*/  FMUL R122, R137, R137 ;  /* 0x00000089897a7220 */ /* 0x000fe20000400000 */
[----:B------:R-:W-:Y:S01]  /*bcb0*/  @!P3 IADD3 R202, PT, PT, R200, 0xf0, RZ ;  /* 0x000000f0c8cab810 */ /* 0x000fe20007ffe0ff */
[----:B------:R-:W-:Y:S01]  /*bcc0*/  FFMA R121, R120, R141, R121 ;  /* 0x0000008d78797223 */ /* 0x000fe20000000079 */
[----:B------:R-:W-:Y:S01]  /*bcd0*/  FSEL R120, -R141, R140, P1 ;  /* 0x0000008c8d787208 */ /* 0x000fe20000800100 */
[----:B------:R-:W-:Y:S01]  /*bce0*/  FMUL R200, R3, 0.5 ;  /* 0x3f00000003c87820 */ /* 0x000fe20000400000 */
[----:B------:R-:W-:Y:S01]  /*bcf0*/  FSEL R123, |R137|, R122, P0 ;  /* 0x0000007a897b7208 */ /* 0x000fe20000000200 */
[----:B------:R-:W1:Y:S01]  /*bd00*/  @P2 MUFU.EX2 R141, R118 ;  /* 0x00000076008d2308 */ /* 0x000e620000000800 */
[----:B------:R-:W-:Y:S01]  /*bd10*/  FSEL R139, R142, 8.4834944573231041431e-05, P0 ;  /* 0x38b1e96a8e8b7808 */ /* 0x000fe20000000000 */
[----:B------:R-:W-:Y:S01]  /*bd20*/  FFMA R120, R121, R120, R120 ;  /* 0x0000007879787223 */ /* 0x000fe20000000078 */
[----:B------:R-:W-:Y:S02]  /*bd30*/  FSEL R122, -R136, -0.00082130916416645050049, P0 ;  /* 0xba574d20887a7808 */ /* 0x000fe40000000100 */
[----:B------:R-:W-:Y:S02]  /*bd40*/  FSEL R121, R131, 0.0052134888246655464172, P0 ;  /* 0x3baad5ea83797808 */ /* 0x000fe40000000000 */
[----:B------:R-:W-:Y:S01]  /*bd50*/  FSEL R3, R134, 0.11284004896879196167, P0 ;  /* 0x3de718af86037808 */ /* 0x000fe20000000000 */
[-C--:B------:R-:W-:Y:S01]  /*bd60*/  FFMA R122, R139, R123.reuse, R122 ;  /* 0x0000007b8b7a7223 */ /* 0x080fe2000000007a */
[----:B------:R-:W-:Y:S02]  /*bd70*/  MOV R139, UR37 ;  /* 0x00000025008b7c02 */ /* 0x000fe40008000f00 */
[----:B------:R-:W-:Y:S01]  /*bd80*/  FSEL R64, R133, -0.37612664699554443359, P0 ;  /* 0xbec093ac85407808 */ /* 0x000fe20000000000 */
[-C--:B------:R-:W-:Y:S01]  /*bd90*/  FFMA R121, R122, R123.reuse, R121 ;  /* 0x0000007b7a797223 */ /* 0x080fe20000000079 */
[----:B------:R-:W-:Y:S01]  /*bda0*/  FSEL R122, -R135, -0.026868773624300956726, P0 ;  /* 0xbcdc1be7877a7808 */ /* 0x000fe20000000100 */
[----:B-1----:R-:W-:Y:S04]  /*bdb0*/  @P2 FADD R141, -R141, 1 ;  /* 0x3f8000008d8d2421 */ /* 0x002fe80000000100 */
[-C--:B------:R-:W-:Y:S01]  /*bdc0*/  FFMA R122, R121, R123.reuse, R122 ;  /* 0x0000007b797a7223 */ /* 0x080fe2000000007a */
[----:B------:R-:W-:Y:S01]  /*bdd0*/  @!P3 PRMT R121, R139, 0x654, R202 ;  /* 0x000006548b79b816 */ /* 0x000fe200000000ca */
[----:B------:R-:W-:Y:S01]  /*bde0*/  FMUL R139, R201, R200 ;  /* 0x000000c8c98b7220 */ /* 0x000fe20000400000 */
[----:B------:R-:W-:Y:S01]  /*bdf0*/  FADD R201, R65, 1 ;  /* 0x3f80000041c97421 */ /* 0x000fe20000000000 */
[----:B------:R-:W-:Y:S01]  /*be00*/  @P2 LOP3.LUT R118, R141, 0x80000000, R138, 0xb8, !PT ;  /* 0x800000008d762812 */ /* 0x000fe200078eb88a */
[-C--:B------:R-:W-:Y:S01]  /*be10*/  FFMA R3, R122, R123.reuse, R3 ;  /* 0x0000007b7a037223 */ /* 0x080fe20000000003 */
[----:B------:R-:W-:Y:S01]  /*be20*/  FMUL R122, R7, 0.5 ;  /* 0x3f000000077a7820 */ /* 0x000fe20000400000 */
[----:B------:R-:W-:Y:S01]  /*be30*/  FSEL R7, R132, 0.12837915122509002686, P0 ;  /* 0x3e0375d384077808 */ /* 0x000fe20000000000 */
[----:B------:R-:W-:Y:S01]  /*be40*/  FMUL R65, R57, 0.70710676908493041992 ;  /* 0x3f3504f339417820 */ /* 0x000fe20000400000 */
[----:B------:R-:W-:Y:S01]  /*be50*/  FFMA R64, R3, R123, R64 ;  /* 0x0000007b03407223 */ /* 0x000fe20000000040 */
[----:B------:R1:W-:Y:S01]  /*be60*/  @!P3 SYNCS.ARRIVE.TRANS64.RED.A1T0 RZ, [R121+URZ], RZ ;  /* 0x000000ff79ffb9a7 */ /* 0x0003e200081004ff */
[----:B------:R-:W-:Y:S01]  /*be70*/  FMUL R141, R0, 0.5 ;  /* 0x3f000000008d7820 */ /* 0x000fe20000400000 */
[----:B------:R-:W-:Y:S01]  /*be80*/  FSEL R0, -R123, R137, P0 ;  /* 0x000000897b007208 */ /* 0x000fe20000000100 */
[----:B------:R-:W-:Y:S01]  /*be90*/  FFMA R7, R64, R123, R7 ;  /* 0x0000007b40077223 */ /* 0x000fe20000000007 */
[C---:B------:R-:W-:Y:S01]  /*bea0*/  FSETP.GE.AND P2, PT, |R65|.reuse, 1.0029599666595458984, PT ;  /* 0x3f8060fe4100780b */ /* 0x040fe20003f46200 */
[C---:B------:R-:W-:Y:S01]  /*beb0*/  FMUL R64, R65.reuse, R65 ;  /* 0x0000004141407220 */ /* 0x040fe20000400000 */
[----:B------:R-:W-:Y:S01]  /*bec0*/  FMUL R138, R2, 0.5 ;  /* 0x3f000000028a7820 */ /* 0x000fe20000400000 */
[----:B------:R-:W-:Y:S01]  /*bed0*/  FMUL R123, R66, R141 ;  /* 0x0000008d427b7220 */ /* 0x000fe20000400000 */
[----:B------:R-:W-:Y:S01]  /*bee0*/  FSEL R3, R142, 8.4834944573231041431e-05, P2 ;  /* 0x38b1e96a8e037808 */ /* 0x000fe20001000000 */
[----:B------:R-:W-:Y:S01]  /*bef0*/  FMUL R66, R4, 0.5 ;  /* 0x3f00000004427820 */ /* 0x000fe20000400000 */
[----:B------:R-:W-:Y:S01]  /*bf00*/  FSEL R64, |R65|, R64, P2 ;  /* 0x0000004041407208 */ /* 0x000fe20001000200 */
[----:B------:R-:W-:Y:S01]  /*bf10*/  FMUL R122, R201, R122 ;  /* 0x0000007ac97a7220 */ /* 0x000fe20000400000 */
[----:B------:R-:W-:Y:S01]  /*bf20*/  FSEL R2, -R136, -0.00082130916416645050049, P2 ;  /* 0xba574d2088027808 */ /* 0x000fe20001000100 */
[----:B------:R-:W-:Y:S01]  /*bf30*/  FFMA R0, R7, R0, R0 ;  /* 0x0000000007007223 */ /* 0x000fe20000000000 */
[----:B------:R-:W-:Y:S01]  /*bf40*/  FSEL R4, -R135, -0.026868773624300956726, P2 ;  /* 0xbcdc1be787047808 */ /* 0x000fe20001000100 */
[----:B------:R-:W-:Y:S01]  /*bf50*/  FMUL R7, R5, 0.5 ;  /* 0x3f00000005077820 */ /* 0x000fe20000400000 */
[----:B------:R-:W-:Y:S01]  /*bf60*/  F2FP.SATFINITE.E4M3.F32.PACK_AB_MERGE_C R122, R122, R139, RZ ;  /* 0x0000008b7a7a723e */ /* 0x000fe200048070ff */
[----:B------:R-:W-:Y:S01]  /*bf70*/  FFMA R2, R3, R64, R2 ;  /* 0x0000004003027223 */ /* 0x000fe20000000002 */
[----:B------:R-:W-:Y:S01]  /*bf80*/  FSEL R3, R131, 0.0052134888246655464172, P2 ;  /* 0x3baad5ea83037808 */ /* 0x000fe20001000000 */
[----:B------:R-:W2:Y:S01]  /*bf90*/  @P1 MUFU.EX2 R5, R120 ;  /* 0x0000007800051308 */ /* 0x000ea20000000800 */
[----:B------:R-:W-:Y:S01]  /*bfa0*/  FADD R201, R68, 1 ;  /* 0x3f80000044c97421 */ /* 0x000fe20000000000 */
[----:B------:R-:W-:Y:S01]  /*bfb0*/  FMUL R66, R69, R66 ;  /* 0x0000004245427220 */ /* 0x000fe20000400000 */
[----:B------:R-:W-:Y:S01]  /*bfc0*/  FMUL R57, R57, 0.5 ;  /* 0x3f00000039397820 */ /* 0x000fe20000400000 */
[----:B------:R-:W-:Y:S01]  /*bfd0*/  FFMA R3, R2, R64, R3 ;  /* 0x0000004002037223 */ /* 0x000fe20000000003 */
[----:B------:R-:W-:Y:S01]  /*bfe0*/  FSEL R2, R133, -0.37612664699554443359, P2 ;  /* 0xbec093ac85027808 */ /* 0x000fe20001000000 */
[----:B------:R-:W-:Y:S01]  /*bff0*/  FMUL R68, R201, R138 ;  /* 0x0000008ac9447220 */ /* 0x000fe20000400000 */
[----:B------:R-:W-:Y:S01]  /*c000*/  FADD R138, R71, 1 ;  /* 0x3f800000478a7421 */ /* 0x000fe20000000000 */
[-C--:B------:R-:W-:Y:S01]  /*c010*/  FFMA R4, R3, R64.reuse, R4 ;  /* 0x0000004003047223 */ /* 0x080fe20000000004 */
[----:B------:R-:W-:Y:S02]  /*c020*/  FSEL R3, R134, 0.11284004896879196167, P2 ;  /* 0x3de718af86037808 */ /* 0x000fe40001000000 */
[----:B------:R-:W-:Y:S01]  /*c030*/  F2FP.SATFINITE.E4M3.F32.PACK_AB_MERGE_C R68, R68, R123, R122 ;  /* 0x0000007b4444723e */ /* 0x000fe2000480707a */
[----:B------:R-:W-:Y:S01]  /*c040*/  FMUL R69, R138, R7 ;  /* 0x000000078a457220 */ /* 0x000fe20000400000 */
[----:B------:R-:W-:Y:S01]  /*c050*/  FMUL R7, R6, 0.5 ;  /* 0x3f00000006077820 */ /* 0x000fe20000400000 */
[-C--:B------:R-:W-:Y:S01]  /*c060*/  FFMA R3, R4, R64.reuse, R3 ;  /* 0x0000004004037223 */ /* 0x080fe20000000003 */
[----:B------:R-:W-:Y:S01]  /*c070*/  FMUL R4, R72, R11 ;  /* 0x0000000b48047220 */ /* 0x000fe20000400000 */
[----:B------:R-:W-:Y:S01]  /*c080*/  FMUL R11, R58, 0.70710676908493041992 ;  /* 0x3f3504f33a0b7820 */ /* 0x000fe20000400000 */
[----:B--2---:R-:W-:Y:S01]  /*c090*/  @P1 FADD R71, -R5, 1 ;  /* 0x3f80000005471421 */ /* 0x004fe20000000100 */
[----:B------:R-:W-:Y:S01]  /*c0a0*/  FSEL R5, R132, 0.12837915122509002686, P2 ;  /* 0x3e0375d384057808 */ /* 0x000fe20001000000 */
[----:B------:R-:W-:Y:S01]  /*c0b0*/  FMUL R7, R70, R7 ;  /* 0x0000000746077220 */ /* 0x000fe20000400000 */
[-C--:B------:R-:W-:Y:S01]  /*c0c0*/  FFMA R2, R3, R64.reuse, R2 ;  /* 0x0000004003027223 */ /* 0x080fe20000000002 */
[----:B------:R-:W-:Y:S01]  /*c0d0*/  FMUL R70, R9, 0.5 ;  /* 0x3f00000009467820 */ /* 0x000fe20000400000 */
[----:B------:R-:W-:Y:S01]  /*c0e0*/  @P1 LOP3.LUT R120, R71, 0x80000000, R140, 0xb8, !PT ;  /* 0x8000000047781812 */ /* 0x000fe200078eb88c */
[C---:B------:R-:W-:Y:S01]  /*c0f0*/  FMUL R6, R11.reuse, R11 ;  /* 0x0000000b0b067220 */ /* 0x040fe20000400000 */
[----:B------:R-:W-:Y:S01]  /*c100*/  FSETP.GE.AND P1, PT, |R11|, 1.0029599666595458984, PT ;  /* 0x3f8060fe0b00780b */ /* 0x000fe20003f26200 */
[----:B------:R-:W-:Y:S01]  /*c110*/  FFMA R5, R2, R64, R5 ;  /* 0x0000004002057223 */ /* 0x000fe20000000005 */
[----:B------:R-:W-:Y:S01]  /*c120*/  F2FP.SATFINITE.E4M3.F32.PACK_AB_MERGE_C R7, R4, R7, RZ ;  /* 0x000000070407723e */ /* 0x000fe200048070ff */
[----:B------:R-:W-:Y:S01]  /*c130*/  FMUL R70, R73, R70 ;  /* 0x0000004649467220 */ /* 0x000fe20000400000 */
[----:B------:R-:W-:Y:S01]  /*c140*/  FSEL R2, -R64, R65, P2 ;  /* 0x0000004140027208 */ /* 0x000fe20001000100 */
[----:B------:R-:W-:Y:S01]  /*c150*/  FADD R64, R77, 1 ;  /* 0x3f8000004d407421 */ /* 0x000fe20000000000 */
[----:B------:R-:W-:Y:S01]  /*c160*/  FSEL R6, |R11|, R6, P1 ;  /* 0x000000060b067208 */ /* 0x000fe20000800200 */
[----:B------:R-:W-:Y:S01]  /*c170*/  FMUL R71, R12, 0.5 ;  /* 0x3f0000000c477820 */ /* 0x000fe20000400000 */
[----:B------:R-:W-:Y:S01]  /*c180*/  FSEL R4, R142, 8.4834944573231041431e-05, P1 ;  /* 0x38b1e96a8e047808 */ /* 0x000fe20000800000 */
[----:B------:R-:W-:Y:S01]  /*c190*/  FMUL R72, R16, 0.5 ;  /* 0x3f00000010487820 */ /* 0x000fe20000400000 */
[----:B------:R-:W-:Y:S01]  /*c1a0*/  FSEL R3, -R136, -0.00082130916416645050049, P1 ;  /* 0xba574d2088037808 */ /* 0x000fe20000800100 */
[----:B------:R-:W-:Y:S01]  /*c1b0*/  FMUL R71, R76, R71 ;  /* 0x000000474c477220 */ /* 0x000fe20000400000 */
[----:B------:R-:W-:Y:S01]  /*c1c0*/  F2FP.SATFINITE.E4M3.F32.PACK_AB_MERGE_C R69, R69, R66, R7 ;  /* 0x000000424545723e */ /* 0x000fe20004807007 */
[----:B------:R-:W-:Y:S01]  /*c1d0*/  FMUL R7, R64, R15 ;  /* 0x0000000f40077220 */ /* 0x000fe20000400000 */
[----:B------:R-:W-:Y:S01]  /*c1e0*/  FFMA R2, R5, R2, R2 ;  /* 0x0000000205027223 */ /* 0x000fe20000000002 */
[----:B------:R-:W-:Y:S01]  /*c1f0*/  FSEL R5, -R135, -0.026868773624300956726, P1 ;  /* 0xbcdc1be787057808 */ /* 0x000fe20000800100 */
[----:B------:R-:W-:Y:S01]  /*c200*/  FFMA R3, R4, R6, R3 ;  /* 0x0000000604037223 */ /* 0x000fe20000000003 */
[----:B------:R-:W-:Y:S01]  /*c210*/  FSEL R4, R131, 0.0052134888246655464172, P1 ;  /* 0x3baad5ea83047808 */ /* 0x000fe20000800000 */
[----:B------:R-:W2:Y:S01]  /*c220*/  @P0 MUFU.EX2 R64, R0 ;  /* 0x0000000000400308 */ /* 0x000ea20000000800 */
[----:B------:R-:W-:Y:S01]  /*c230*/  F2FP.SATFINITE.E4M3.F32.PACK_AB_MERGE_C R10, R7, R10, RZ ;  /* 0x0000000a070a723e */ /* 0x000fe200048070ff */
[----:B------:R-:W-:Y:S01]  /*c240*/  FMUL R15, R8, 0.5 ;  /* 0x3f000000080f7820 */ /* 0x000fe20000400000 */
[----:B------:R-:W-:Y:S01]  /*c250*/  FMUL R8, R63, 0.70710676908493041992 ;  /* 0x3f3504f33f087820 */ /* 0x000fe20000400000 */
[----:B------:R-:W-:Y:S01]  /*c260*/  FFMA R4, R3, R6, R4 ;  /* 0x0000000603047223 */ /* 0x000fe20000000004 */
[----:B------:R-:W-:Y:S01]  /*c270*/  FSEL R3, R133, -0.37612664699554443359, P1 ;  /* 0xbec093ac85037808 */ /* 0x000fe20000800000 */
[----:B------:R-:W-:Y:S01]  /*c280*/  FMUL R9, R14, 0.5 ;  /* 0x3f0000000e097820 */ /* 0x000fe20000400000 */
[----:B------:R-:W-:Y:S01]  /*c290*/  FMUL R7, R8, R8 ;  /* 0x0000000808077220 */ /* 0x000fe20000400000 */
[-C--:B------:R-:W-:Y:S01]  /*c2a0*/  FFMA R5, R4, R6.reuse, R5 ;  /* 0x0000000604057223 */ /* 0x080fe20000000005 */
[----:B------:R-:W-:Y:S01]  /*c2b0*/  FSEL R4, R134, 0.11284004896879196167, P1 ;  /* 0x3de718af86047808 */ /* 0x000fe20000800000 */
[----:B------:R-:W-:Y:S01]  /*c2c0*/  FMUL R14, R13, 0.5 ;  /* 0x3f0000000d0e7820 */ /* 0x000fe20000400000 */
[----:B------:R-:W-:Y:S01]  /*c2d0*/  FMUL R12, R19, 0.5 ;  /* 0x3f000000130c7820 */ /* 0x000fe20000400000 */
[----:B------:R-:W3:Y:S01]  /*c2e0*/  @P2 MUFU.EX2 R13, R2 ;  /* 0x00000002000d2308 */ /* 0x000ee20000000800 */
[----:B------:R-:W-:Y:S01]  /*c2f0*/  FMUL R9, R80, R9 ;  /* 0x0000000950097220 */ /* 0x000fe20000400000 */
[----:B------:R-:W-:Y:S01]  /*c300*/  FFMA R4, R5, R6, R4 ;  /* 0x0000000605047223 */ /* 0x000fe20000000004 */
[----:B------:R-:W-:Y:S01]  /*c310*/  FSEL R5, -R6, R11, P1 ;  /* 0x0000000b06057208 */ /* 0x000fe20000800100 */
[----:B------:R-:W-:Y:S01]  /*c320*/  FMUL R12, R79, R12 ;  /* 0x0000000c4f0c7220 */ /* 0x000fe20000400000 */
[----:B--2---:R-:W-:Y:S01]  /*c330*/  @P0 FADD R64, -R64, 1 ;  /* 0x3f80000040400421 */ /* 0x004fe20000000100 */
[----:B------:R-:W-:Y:S01]  /*c340*/  FFMA R3, R4, R6, R3 ;  /* 0x0000000604037223 */ /* 0x000fe20000000003 */
[----:B------:R-:W-:Y:S01]  /*c350*/  FSEL R4, R132, 0.12837915122509002686, P1 ;  /* 0x3e0375d384047808 */ /* 0x000fe20000800000 */
[----:B------:R-:W-:Y:S01]  /*c360*/  FMUL R15, R74, R15 ;  /* 0x0000000f4a0f7220 */ /* 0x000fe20000400000 */
[----:B------:R-:W-:Y:S01]  /*c370*/  FMUL R72, R81, R72 ;  /* 0x0000004851487220 */ /* 0x000fe20000400000 */
[----:B------:R-:W-:Y:S01]  /*c380*/  @P0 LOP3.LUT R0, R64, 0x80000000, R137, 0xb8, !PT ;  /* 0x8000000040000812 */ /* 0x000fe200078eb889 */
[----:B------:R-:W-:Y:S01]  /*c390*/  FADD R19, R78, 1 ;  /* 0x3f8000004e137421 */ /* 0x000fe20000000000 */
[----:B------:R-:W-:Y:S01]  /*c3a0*/  FSETP.GE.AND P0, PT, |R8|, 1.0029599666595458984, PT ;  /* 0x3f8060fe0800780b */ /* 0x000fe20003f06200 */
[----:B------:R-:W-:Y:S01]  /*c3b0*/  FFMA R4, R3, R6, R4 ;  /* 0x0000000603047223 */ /* 0x000fe20000000004 */
[----:B------:R-:W-:Y:S01]  /*c3c0*/  F2FP.SATFINITE.E4M3.F32.PACK_AB_MERGE_C R70, R70, R15, R10 ;  /* 0x0000000f4646723e */ /* 0x000fe2000480700a */
[----:B------:R-:W-:Y:S01]  /*c3d0*/  FMUL R14, R19, R14 ;  /* 0x0000000e130e7220 */ /* 0x000fe20000400000 */
[----:B------:R-:W-:Y:S01]  /*c3e0*/  FSEL R7, |R8|, R7, P0 ;  /* 0x0000000708077208 */ /* 0x000fe20000000200 */
[----:B------:R-:W-:Y:S01]  /*c3f0*/  FMUL R73, R20, 0.5 ;  /* 0x3f00000014497820 */ /* 0x000fe20000400000 */
[----:B------:R-:W-:Y:S01]  /*c400*/  FSEL R6, R142, 8.4834944573231041431e-05, P0 ;  /* 0x38b1e96a8e067808 */ /* 0x000fe20000000000 */
[----:B------:R-:W-:Y:S01]  /*c410*/  FMUL R74, R24, 0.5 ;  /* 0x3f000000184a7820 */ /* 0x000fe20000400000 */
[----:B------:R-:W-:Y:S01]  /*c420*/  FSEL R3, -R136, -0.00082130916416645050049, P0 ;  /* 0xba574d2088037808 */ /* 0x000fe20000000100 */
[----:B------:R-:W-:Y:S01]  /*c430*/  FFMA R5, R4, R5, R5 ;  /* 0x0000000504057223 */ /* 0x000fe20000000005 */
[----:B------:R-:W-:Y:S01]  /*c440*/  FSEL R4, R131, 0.0052134888246655464172, P0 ;  /* 0x3baad5ea83047808 */ /* 0x000fe20000000000 */
[----:B------:R-:W-:Y:S01]  /*c450*/  FMUL R73, R86, R73 ;  /* 0x0000004956497220 */ /* 0x000fe20000400000 */
[----:B------:R-:W-:Y:S01]  /*c460*/  F2FP.SATFINITE.E4M3.F32.PACK_AB_MERGE_C R19, R12, R9, RZ ;  /* 0x000000090c13723e */ /* 0x000fe200048070ff */
[----:B------:R-:W-:Y:S01]  /*c470*/  FFMA R3, R6, R7, R3 ;  /* 0x0000000706037223 */ /* 0x000fe20000000003 */
[----:B------:R-:W-:Y:S01]  /*c480*/  FSEL R6, R134, 0.11284004896879196167, P0 ;  /* 0x3de718af86067808 */ /* 0x000fe20000000000 */
[----:B------:R-:W-:Y:S01]  /*c490*/  FADD R9, R82, 1 ;  /* 0x3f80000052097421 */ /* 0x000fe20000000000 */
[----:B------:R-:W-:Y:S01]  /*c4a0*/  F2FP.SATFINITE.E4M3.F32.PACK_AB_MERGE_C R71, R14, R71, R19 ;  /* 0x000000470e47723e */ /* 0x000fe20004807013 */
[-C--:B------:R-:W-:Y:S01]  /*c4b0*/  FFMA R4, R3, R7.reuse, R4 ;  /* 0x0000000703047223 */ /* 0x080fe20000000004 */
[----:B------:R-:W-:Y:S01]  /*c4c0*/  FSEL R3, -R135, -0.026868773624300956726, P0 ;  /* 0xbcdc1be787037808 */ /* 0x000fe20000000100 */
[----:B---3--:R-:W-:Y:S01]  /*c4d0*/  @P2 FADD R64, -R13, 1 ;  /* 0x3f8000000d402421 */ /* 0x008fe20000000100 */
[----:B------:R-:W-:Y:S01]  /*c4e0*/  FMUL R12, R60, 0.70710676908493041992 ;  /* 0x3f3504f33c0c7820 */ /* 0x000fe20000400000 */
[----:B------:R-:W-:Y:S01]  /*c4f0*/  FMUL R18, R9, R18 ;  /* 0x0000001209127220 */ /* 0x000fe20000400000 */
[----:B------:R1:W-:Y:S01]  /*c500*/  STS.128 [R193+UR8+0x8000], R68 ;  /* 0x00800044c1007988 */ /* 0x0003e20008000c08 */
[-C--:B------:R-:W-:Y:S01]  /*c510*/  FFMA R3, R4, R7.reuse, R3 ;  /* 0x0000000704037223 */ /* 0x080fe20000000003 */
[----:B------:R-:W-:Y:S01]  /*c520*/  FSEL R4, R132, 0.12837915122509002686, P0 ;  /* 0x3e0375d384047808 */ /* 0x000fe20000000000 */
[----:B------:R-:W-:Y:S01]  /*c530*/  FADD R24, R107, 1 ;  /* 0x3f8000006b187421 */ /* 0x000fe20000000000 */
[----:B------:R-:W-:Y:S01]  /*c540*/  @P2 LOP3.LUT R2, R64, 0x80000000, R65, 0xb8, !PT ;  /* 0x8000000040022812 */ /* 0x000fe200078eb841 */
[-C--:B------:R-:W-:Y:S01]  /*c550*/  FFMA R6, R3, R7.reuse, R6 ;  /* 0x0000000703067223 */ /* 0x080fe20000000006 */
[----:B------:R-:W-:Y:S01]  /*c560*/  FSEL R3, R133, -0.37612664699554443359, P0 ;  /* 0xbec093ac85037808 */ /* 0x000fe20000000000 */
[C---:B------:R-:W-:Y:S01]  /*c570*/  FMUL R9, R12.reuse, R12 ;  /* 0x0000000c0c097220 */ /* 0x040fe20000400000 */
[----:B------:R-:W-:Y:S01]  /*c580*/  FSETP.GE.AND P2, PT, |R12|, 1.0029599666595458984, PT ;  /* 0x3f8060fe0c00780b */ /* 0x000fe20003f46200 */
[----:B------:R-:W-:Y:S01]  /*c590*/  FMUL R65, R17, 0.5 ;  /* 0x3f00000011417820 */ /* 0x000fe20000400000 */
[----:B------:R-:W-:Y:S01]  /*c5a0*/  F2FP.SATFINITE.E4M3.F32.PACK_AB_MERGE_C R18, R23, R18, RZ ;  /* 0x000000121712723e */ /* 0x000fe200048070ff */
[----:B------:R-:W-:Y:S01]  /*c5b0*/  FFMA R3, R6, R7, R3 ;  /* 0x0000000706037223 */ /* 0x000fe20000000003 */
[----:B------:R-:W-:Y:S01]  /*c5c0*/  FSEL R13, |R12|, R9, P2 ;  /* 0x000000090c0d7208 */ /* 0x000fe20001000200 */
[----:B------:R-:W2:Y:S01]  /*c5d0*/  @P1 MUFU.EX2 R17, R5 ;  /* 0x0000000500111308 */ /* 0x000ea20000000800 */
[----:B------:R-:W-:Y:S01]  /*c5e0*/  FSEL R9, R142, 8.4834944573231041431e-05, P2 ;  /* 0x38b1e96a8e097808 */ /* 0x000fe20001000000 */
[----:B------:R-:W-:Y:S01]  /*c5f0*/  FFMA R4, R3, R7, R4 ;  /* 0x0000000703047223 */ /* 0x000fe20000000004 */
[----:B------:R-:W-:Y:S01]  /*c600*/  FSEL R3, -R7, R8, P0 ;  /* 0x0000000807037208 */ /* 0x000fe20000000100 */
[----:B------:R-:W-:Y:S01]  /*c610*/  FMUL R41, R24, R41 ;  /* 0x0000002918297220 */ /* 0x000fe20000400000 */
[----:B------:R-:W-:Y:S01]  /*c620*/  FSEL R6, -R136, -0.00082130916416645050049, P2 ;  /* 0xba574d2088067808 */ /* 0x000fe20001000100 */
[----:B------:R-:W-:Y:S01]  /*c630*/  FADD R64, R83, 1 ;  /* 0x3f80000053407421 */ /* 0x000fe20000000000 */
[----:B------:R-:W-:Y:S01]  /*c640*/  FSEL R7, R131, 0.0052134888246655464172, P2 ;  /* 0x3baad5ea83077808 */ /* 0x000fe20001000000 */
[----:B------:R-:W-:Y:S01]  /*c650*/  FFMA R3, R4, R3, R3 ;  /* 0x0000000304037223 */ /* 0x000fe20000000003 */
[----:B------:R-:W-:Y:S01]  /*c660*/  FSEL R4, -R135, -0.026868773624300956726, P2 ;  /* 0xbcdc1be787047808 */ /* 0x000fe20001000100 */
[-C--:B------:R-:W-:Y:S01]  /*c670*/  FFMA R6, R9, R13.reuse, R6 ;  /* 0x0000000d09067223 */ /* 0x080fe20000000006 */
[----:B------:R-:W-:Y:S01]  /*c680*/  FSEL R9, R134, 0.11284004896879196167, P2 ;  /* 0x3de718af86097808 */ /* 0x000fe20001000000 */
[----:B------:R-:W-:Y:S01]  /*c690*/  FMUL R15, R27, 0.5 ;  /* 0x3f0000001b0f7820 */ /* 0x000fe20000400000 */
[----:B------:R-:W-:Y:S01]  /*c6a0*/  FADD R10, R89, 1 ;  /* 0x3f800000590a7421 */ /* 0x000fe20000000000 */
[----:B------:R-:W-:Y:S01]  /*c6b0*/  FFMA R7, R6, R13, R7 ;  /* 0x0000000d06077223 */ /* 0x000fe20000000007 */
[----:B------:R-:W-:Y:S01]  /*c6c0*/  FMUL R65, R64, R65 ;  /* 0x0000004140417220 */ /* 0x000fe20000400000 */
[----:B------:R-:W-:Y:S01]  /*c6d0*/  FMUL R14, R22, 0.5 ;  /* 0x3f000000160e7820 */ /* 0x000fe20000400000 */
[----:B--2---:R-:W-:Y:S01]  /*c6e0*/  @P1 FADD R6, -R17, 1 ;  /* 0x3f80000011061421 */ /* 0x004fe20000000100 */
[----:B------:R-:W-:Y:S01]  /*c6f0*/  FFMA R4, R7, R13, R4 ;  /* 0x0000000d07047223 */ /* 0x000fe20000000004 */
[----:B------:R-:W-:Y:S01]  /*c700*/  FSEL R7, R132, 0.12837915122509002686, P2 ;  /* 0x3e0375d384077808 */ /* 0x000fe20001000000 */
[----:B------:R-:W-:Y:S01]  /*c710*/  FMUL R15, R10, R15 ;  /* 0x0000000f0a0f7220 */ /* 0x000fe20000400000 */
[----:B------:R-:W-:Y:S01]  /*c720*/  F2FP.SATFINITE.E4M3.F32.PACK_AB_MERGE_C R72, R65, R72, R18 ;  /* 0x000000484148723e */ /* 0x000fe20004807012 */
[-C--:B------:R-:W-:Y:S01]  /*c730*/  FFMA R9, R4, R13.reuse, R9 ;  /* 0x0000000d04097223 */ /* 0x080fe20000000009 */
[----:B------:R-:W-:Y:S01]  /*c740*/  FSEL R4, R133, -0.37612664699554443359, P2 ;  /* 0xbec093ac85047808 */ /* 0x000fe20001000000 */
[----:B------:R-:W-:Y:S01]  /*c750*/  FMUL R14, R87, R14 ;  /* 0x0000000e570e7220 */ /* 0x000fe20000400000 */
[----:B------:R-:W-:Y:S01]  /*c760*/  @P1 LOP3.LUT R5, R6, 0x80000000, R11, 0xb8, !PT ;  /* 0x8000000006051812 */ /* 0x000fe200078eb80b */
[----:B------:R-:W-:Y:S01]  /*c770*/  FMUL R11, R61, 0.70710676908493041992 ;  /* 0x3f3504f33d0b7820 */ /* 0x000fe20000400000 */
[----:B------:R-:W-:Y:S01]  /*c780*/  FMUL R18, R21, 0.5 ;  /* 0x3f00000015127820 */ /* 0x000fe20000400000 */
[----:B------:R-:W-:Y:S01]  /*c790*/  FFMA R4, R9, R13, R4 ;  /* 0x0000000d09047223 */ /* 0x000fe20000000004 */
[----:B------:R-:W-:Y:S01]  /*c7a0*/  F2FP.SATFINITE.E4M3.F32.PACK_AB_MERGE_C R14, R15, R14, RZ ;  /* 0x0000000e0f0e723e */ /* 0x000fe200048070ff */
[C---:B------:R-:W-:Y:S01]  /*c7b0*/  FMUL R6, R11.reuse, R11 ;  /* 0x0000000b0b067220 */ /* 0x040fe20000400000 */
[----:B------:R-:W-:Y:S01]  /*c7c0*/  FSETP.GE.AND P1, PT, |R11|, 1.0029599666595458984, PT ;  /* 0x3f8060fe0b00780b */ /* 0x000fe20003f26200 */
[----:B------:R-:W-:Y:S01]  /*c7d0*/  FFMA R7, R4, R13, R7 ;  /* 0x0000000d04077223 */ /* 0x000fe20000000007 */
[----:B------:R-:W-:Y:S01]  /*c7e0*/  FSEL R4, -R13, R12, P2 ;  /* 0x0000000c0d047208 */ /* 0x000fe20001000100 */
[----:B------:R-:W-:Y:S01]  /*c7f0*/  FMUL R18, R85, R18 ;  /* 0x0000001255127220 */ /* 0x000fe20000400000 */
[----:B------:R-:W-:Y:S01]  /*c800*/  FSEL R10, |R11|, R6, P1 ;  /* 0x000000060b0a7208 */ /* 0x000fe20000800200 */
[----:B------:R-:W-:Y:S01]  /*c810*/  FADD R17, R88, 1 ;  /* 0x3f80000058117421 */ /* 0x000fe20000000000 */
[----:B------:R-:W-:Y:S01]  /*c820*/  FSEL R9, R142, 8.4834944573231041431e-05, P1 ;  /* 0x38b1e96a8e097808 */ /* 0x000fe20000800000 */
[----:B------:R-:W-:Y:S01]  /*c830*/  FADD R23, R110, 1 ;  /* 0x3f8000006e177421 */ /* 0x000fe20000000000 */
[----:B------:R-:W-:Y:S01]  /*c840*/  FSEL R6, -R136, -0.00082130916416645050049, P1 ;  /* 0xba574d2088067808 */ /* 0x000fe20000800100 */
[----:B------:R-:W-:Y:S01]  /*c850*/  FFMA R4, R7, R4, R4 ;  /* 0x0000000407047223 */ /* 0x000fe20000000004 */
[----:B------:R-:W-:Y:S01]  /*c860*/  FSEL R7, R131, 0.0052134888246655464172, P1 ;  /* 0x3baad5ea83077808 */ /* 0x000fe20000800000 */
[----:B------:R-:W2:Y:S01]  /*c870*/  @P0 MUFU.EX2 R13, R3 ;  /* 0x00000003000d0308 */ /* 0x000ea20000000800 */
[----:B------:R-:W-:Y:S01]  /*c880*/  F2FP.SATFINITE.E4M3.F32.PACK_AB_MERGE_C R73, R18, R73, R14 ;  /* 0x000000491249723e */ /* 0x000fe2000480700e */
[-C--:B------:R-:W-:Y:S01]  /*c890*/  FFMA R6, R9, R10.reuse, R6 ;  /* 0x0000000a09067223 */ /* 0x080fe20000000006 */
[----:B------:R-:W-:Y:S01]  /*c8a0*/  FSEL R9, R134, 0.11284004896879196167, P1 ;  /* 0x3de718af86097808 */ /* 0x000fe20000800000 */
[----:B------:R-:W-:Y:S01]  /*c8b0*/  FADD R15, R92, 1 ;  /* 0x3f8000005c0f7421 */ /* 0x000fe20000000000 */
[----:B------:R-:W-:Y:S01]  /*c8c0*/  FMUL R19, R31, 0.5 ;  /* 0x3f0000001f137820 */ /* 0x000fe20000400000 */
[----:B------:R-:W-:Y:S01]  /*c8d0*/  FFMA R7, R6, R10, R7 ;  /* 0x0000000a06077223 */ /* 0x000fe20000000007 */
[----:B------:R-:W-:Y:S01]  /*c8e0*/  FSEL R6, -R135, -0.026868773624300956726, P1 ;  /* 0xbcdc1be787067808 */ /* 0x000fe20000800100 */
[----:B------:R-:W-:Y:S01]  /*c8f0*/  FMUL R14, R15, R26 ;  /* 0x0000001a0f0e7220 */ /* 0x000fe20000400000 */
[----:B------:R-:W-:Y:S01]  /*c900*/  FADD R18, R91, 1 ;  /* 0x3f8000005b127421 */ /* 0x000fe20000000000 */
[----:B------:R-:W-:Y:S01]  /*c910*/  FMUL R74, R17, R74 ;  /* 0x0000004a114a7220 */ /* 0x000fe20000400000 */
[----:B------:R-:W-:Y:S01]  /*c920*/  FMUL R17, R25, 0.5 ;  /* 0x3f00000019117820 */ /* 0x000fe20000400000 */
[-C--:B------:R-:W-:Y:S01]  /*c930*/  FFMA R6, R7, R10.reuse, R6 ;  /* 0x0000000a07067223 */ /* 0x080fe20000000006 */
[----:B------:R-:W-:Y:S01]  /*c940*/  FSEL R7, R132, 0.12837915122509002686, P1 ;  /* 0x3e0375d384077808 */ /* 0x000fe20000800000 */
[----:B------:R-:W-:Y:S01]  /*c950*/  FMUL R19, R18, R19 ;  /* 0x0000001312137220 */ /* 0x000fe20000400000 */
[----:B------:R-:W-:Y:S01]  /*c960*/  FMUL R18, R29, 0.5 ;  /* 0x3f0000001d127820 */ /* 0x000fe20000400000 */
[----:B------:R-:W-:Y:S01]  /*c970*/  FFMA R9, R6, R10, R9 ;  /* 0x0000000a06097223 */ /* 0x000fe20000000009 */
[----:B------:R-:W-:Y:S01]  /*c980*/  FSEL R6, R133, -0.37612664699554443359, P1 ;  /* 0xbec093ac85067808 */ /* 0x000fe20000800000 */
[----:B--2---:R-:W-:Y:S01]  /*c990*/  @P0 FADD R13, -R13, 1 ;  /* 0x3f8000000d0d0421 */ /* 0x004fe20000000100 */
[----:B------:R-:W-:Y:S01]  /*c9a0*/  F2FP.SATFINITE.E4M3.F32.PACK_AB_MERGE_C R14, R19, R14, RZ ;  /* 0x0000000e130e723e */ /* 0x000fe200048070ff */
[----:B------:R-:W-:Y:S01]  /*c9b0*/  FMUL R17, R90, R17 ;  /* 0x000000115a117220 */ /* 0x000fe20000400000 */
[----:B------:R-:W-:Y:S01]  /*c9c0*/  FMUL R18, R95, R18 ;  /* 0x000000125f127220 */ /* 0x000fe20000400000 */
[----:B------:R-:W-:Y:S01]  /*c9d0*/  FFMA R6, R9, R10, R6 ;  /* 0x0000000a09067223 */ /* 0x000fe20000000006 */
[----:B------:R-:W-:Y:S01]  /*c9e0*/  @P0 LOP3.LUT R3, R13, 0x80000000, R8, 0xb8, !PT ;  /* 0x800000000d030812 */ /* 0x000fe200078eb808 */
[----:B------:R-:W-:Y:S01]  /*c9f0*/  FMUL R9, R62, 0.70710676908493041992 ;  /* 0x3f3504f33e097820 */ /* 0x000fe20000400000 */
[----:B------:R-:W-:Y:S01]  /*ca00*/  F2FP.SATFINITE.E4M3.F32.PACK_AB_MERGE_C R74, R17, R74, R14 ;  /* 0x0000004a114a723e */ /* 0x000fe2000480700e */
[----:B------:R-:W-:Y:S01]  /*ca10*/  FMUL R23, R23, R44 ;  /* 0x0000002c17177220 */ /* 0x000fe20000400000 */
[----:B------:R-:W-:Y:S01]  /*ca20*/  FADD R2, R2, 1 ;  /* 0x3f80000002027421 */ /* 0x000fe20000000000 */
[C---:B------:R-:W-:Y:S01]  /*ca30*/  FMUL R8, R9.reuse, R9 ;  /* 0x0000000909087220 */ /* 0x040fe20000400000 */
[C---:B------:R-:W-:Y:S01]  /*ca40*/  FSETP.GE.AND P0, PT, |R9|.reuse, 1.0029599666595458984, PT ;  /* 0x3f8060fe0900780b */ /* 0x040fe20003f06200 */
        /* <DEDUP_REMOVED lines=10> */
[----:B------:R-:W-:Y:S01]  /*caf0*/  FMUL R75, R10, R75 ;  /* 0x0000004b0a4b7220 */ /* 0x000fe20000400000 */
[----:B------:R-:W-:Y:S01]  /*cb00*/  FSEL R10, -R135, -0.026868773624300956726, P0 ;  /* 0xbcdc1be7870a7808 */ /* 0x000fe20000000100 */
[-C--:B------:R-:W-:Y:S01]  /*cb10*/  FFMA R8, R15, R13.reuse, R8 ;  /* 0x0000000d0f087223 */ /* 0x080fe20000000008 */
[----:B------:R-:W-:Y:S01]  /*cb20*/  FADD R15, R94, 1 ;  /* 0x3f8000005e0f7421 */ /* 0x000fe20000000000 */
[----:B------:R-:W-:Y:S01]  /*cb30*/  FADD R17, R116, 1 ;  /* 0x3f80000074117421 */ /* 0x000fe20000000000 */
[----:B------:R-:W-:Y:S01]  /*cb40*/  FADD R24, R115, 1 ;  /* 0x3f80000073187421 */ /* 0x000fe20000000000 */
[-C--:B------:R-:W-:Y:S01]  /*cb50*/  FFMA R7, R8, R13.reuse, R7 ;  /* 0x0000000d08077223 */ /* 0x080fe20000000007 */
[----:B------:R-:W-:Y:S01]  /*cb60*/  FSEL R8, R133, -0.37612664699554443359, P0 ;  /* 0xbec093ac85087808 */ /* 0x000fe20000000000 */
[----:B------:R-:W-:Y:S01]  /*cb70*/  FMUL R15, R15, R30 ;  /* 0x0000001e0f0f7220 */ /* 0x000fe20000400000 */
[----:B------:R-:W-:Y:S01]  /*cb80*/  FMUL R19, R19, R32 ;  /* 0x0000002013137220 */ /* 0x000fe20000400000 */
[----:B------:R-:W-:Y:S01]  /*cb90*/  FFMA R10, R7, R13, R10 ;  /* 0x0000000d070a7223 */ /* 0x000fe2000000000a */
[----:B------:R-:W-:Y:S01]  /*cba0*/  FSEL R7, R134, 0.11284004896879196167, P0 ;  /* 0x3de718af86077808 */ /* 0x000fe20000000000 */
[----:B------:R-:W-:Y:S01]  /*cbb0*/  FMUL R17, R17, R50 ;  /* 0x0000003211117220 */ /* 0x000fe20000400000 */
[----:B------:R-:W-:Y:S01]  /*cbc0*/  F2FP.SATFINITE.E4M3.F32.PACK_AB_MERGE_C R15, R96, R15, RZ ;  /* 0x0000000f600f723e */ /* 0x000fe200048070ff */
[----:B------:R-:W-:Y:S01]  /*cbd0*/  FMUL R24, R24, R55 ;  /* 0x0000003718187220 */ /* 0x000fe20000400000 */
[----:B------:R-:W-:Y:S01]  /*cbe0*/  FADD R21, R100, 1 ;  /* 0x3f80000064157421 */ /* 0x000fe20000000000 */
[----:B------:R-:W-:Y:S01]  /*cbf0*/  FFMA R7, R10, R13, R7 ;  /* 0x0000000d0a077223 */ /* 0x000fe20000000007 */
[----:B------:R-:W-:Y:S01]  /*cc00*/  FSEL R10, -R13, R9, P0 ;  /* 0x000000090d0a7208 */ /* 0x000fe20000000100 */
[----:B------:R-:W-:Y:S01]  /*cc10*/  FADD R22, R102, 1 ;  /* 0x3f80000066167421 */ /* 0x000fe20000000000 */
[----:B------:R-:W-:Y:S01]  /*cc20*/  F2FP.SATFINITE.E4M3.F32.PACK_AB_MERGE_C R75, R18, R75, R15 ;  /* 0x0000004b124b723e */ /* 0x000fe2000480700f */
[----:B------:R-:W-:Y:S01]  /*cc30*/  FFMA R8, R7, R13, R8 ;  /* 0x0000000d07087223 */ /* 0x000fe20000000008 */
[----:B------:R-:W-:Y:S01]  /*cc40*/  FSEL R7, R132, 0.12837915122509002686, P0 ;  /* 0x3e0375d384077808 */ /* 0x000fe20000000000 */
[----:B------:R-:W-:Y:S01]  /*cc50*/  FADD R15, R106, 1 ;  /* 0x3f8000006a0f7421 */ /* 0x000fe20000000000 */
[----:B------:R-:W-:Y:S01]  /*cc60*/  F2FP.SATFINITE.E4M3.F32.PACK_AB_MERGE_C R17, R24, R17, RZ ;  /* 0x000000111811723e */ /* 0x000fe200048070ff */
[----:B------:R-:W-:Y:S01]  /*cc70*/  FMUL R58, R58, 0.5 ;  /* 0x3f0000003a3a7820 */ /* 0x000fe20000400000 */
[----:B------:R-:W-:Y:S01]  /*cc80*/  FMUL R63, R63, 0.5 ;  /* 0x3f0000003f3f7820 */ /* 0x000fe20000400000 */
[----:B------:R-:W-:Y:S01]  /*cc90*/  FFMA R7, R8, R13, R7 ;  /* 0x0000000d08077223 */ /* 0x000fe20000000007 */
[----:B------:R-:W-:Y:S01]  /*cca0*/  FADD R8, R103, 1 ;  /* 0x3f80000067087421 */ /* 0x000fe20000000000 */
[----:B------:R-:W-:Y:S01]  /*ccb0*/  FADD R13, R104, 1 ;  /* 0x3f800000680d7421 */ /* 0x000fe20000000000 */
[----:B------:R-:W-:Y:S01]  /*ccc0*/  FMUL R42, R15, R42 ;  /* 0x0000002a0f2a7220 */ /* 0x000fe20000400000 */
[----:B------:R-:W-:Y:S01]  /*ccd0*/  FFMA R10, R7, R10, R10 ;  /* 0x0000000a070a7223 */ /* 0x000fe2000000000a */
[----:B------:R-:W-:Y:S01]  /*cce0*/  FMUL R43, R8, R43 ;  /* 0x0000002b082b7220 */ /* 0x000fe20000400000 */
[----:B------:R-:W-:Y:S01]  /*ccf0*/  FMUL R38, R13, R38 ;  /* 0x000000260d267220 */ /* 0x000fe20000400000 */
[----:B------:R-:W-:Y:S01]  /*cd00*/  FMUL R13, R67, 0.70710676908493041992 ;  /* 0x3f3504f3430d7820 */ /* 0x000fe20000400000 */
[----:B------:R-:W-:Y:S01]  /*cd10*/  F2FP.SATFINITE.E4M3.F32.PACK_AB_MERGE_C R42, R47, R42, RZ ;  /* 0x0000002a2f2a723e */ /* 0x000fe200048070ff */
[----:B------:R-:W2:Y:S01]  /*cd20*/  @P0 MUFU.EX2 R7, R10 ;  /* 0x0000000a00070308 */ /* 0x000ea20000000800 */
[----:B------:R-:W-:Y:S01]  /*cd30*/  FADD R15, R112, 1 ;  /* 0x3f800000700f7421 */ /* 0x000fe20000000000 */
[----:B------:R-:W-:Y:S01]  /*cd40*/  F2FP.SATFINITE.E4M3.F32.PACK_AB_MERGE_C R38, R43, R38, RZ ;  /* 0x000000262b26723e */ /* 0x000fe200048070ff */
[----:B------:R-:W-:Y:S01]  /*cd50*/  FADD R5, R5, 1 ;  /* 0x3f80000005057421 */ /* 0x000fe20000000000 */
[----:B------:R-:W-:Y:S01]  /*cd60*/  FADD R20, R101, 1 ;  /* 0x3f80000065147421 */ /* 0x000fe20000000000 */
[----:B------:R-:W-:Y:S01]  /*cd70*/  FMUL R15, R15, R48 ;  /* 0x000000300f0f7220 */ /* 0x000fe20000400000 */
[----:B------:R-:W-:Y:S01]  /*cd80*/  FMUL R67, R67, 0.5 ;  /* 0x3f00000043437820 */ /* 0x000fe20000400000 */
[----:B------:R-:W-:Y:S01]  /*cd90*/  FMUL R62, R62, 0.5 ;  /* 0x3f0000003e3e7820 */ /* 0x000fe20000400000 */
[----:B------:R-:W-:Y:S01]  /*cda0*/  FMUL R5, R5, R58 ;  /* 0x0000003a05057220 */ /* 0x000fe20000400000 */
[----:B------:R-:W-:Y:S01]  /*cdb0*/  FMUL R39, R20, R39 ;  /* 0x0000002714277220 */ /* 0x000fe20000400000 */
[----:B------:R-:W-:Y:S01]  /*cdc0*/  FADD R20, R97, 1 ;  /* 0x3f80000061147421 */ /* 0x000fe20000000000 */
[----:B------:R-:W-:Y:S01]  /*cdd0*/  FMUL R21, R21, R36 ;  /* 0x0000002415157220 */ /* 0x000fe20000400000 */
[----:B------:R-:W-:Y:S01]  /*cde0*/  FMUL R22, R22, R37 ;  /* 0x0000002516167220 */ /* 0x000fe20000400000 */
[----:B------:R-:W-:Y:S01]  /*cdf0*/  FADD R24, R119, 1 ;  /* 0x3f80000077187421 */ /* 0x000fe20000000000 */
[----:B------:R-:W-:Y:S01]  /*ce00*/  F2FP.SATFINITE.E4M3.F32.PACK_AB_MERGE_C R34, R39, R34, RZ ;  /* 0x000000222722723e */ /* 0x000fe200048070ff */
[----:B------:R-:W-:Y:S01]  /*ce10*/  FMUL R20, R20, R33 ;  /* 0x0000002114147220 */ /* 0x000fe20000400000 */
[----:B------:R-:W-:Y:S01]  /*ce20*/  FMUL R60, R60, 0.5 ;  /* 0x3f0000003c3c7820 */ /* 0x000fe20000400000 */
[----:B------:R-:W-:Y:S01]  /*ce30*/  F2FP.SATFINITE.E4M3.F32.PACK_AB_MERGE_C R21, R22, R21, R38 ;  /* 0x000000151615723e */ /* 0x000fe20004807026 */
[----:B--2---:R-:W-:Y:S01]  /*ce40*/  @P0 FADD R8, -R7, 1 ;  /* 0x3f80000007080421 */ /* 0x004fe20000000100 */
[----:B------:R-:W-:Y:S01]  /*ce50*/  FMUL R22, R105, R40 ;  /* 0x0000002869167220 */ /* 0x000fe20000400000 */
[----:B------:R-:W-:Y:S01]  /*ce60*/  F2FP.SATFINITE.E4M3.F32.PACK_AB_MERGE_C R20, R20, R19, R34 ;  /* 0x000000131414723e */ /* 0x000fe20004807022 */
[----:B------:R-:W-:Y:S01]  /*ce70*/  FMUL R53, R24, R53 ;  /* 0x0000003518357220 */ /* 0x000fe20000400000 */
[----:B------:R-:W-:Y:S01]  /*ce80*/  FMUL R61, R61, 0.5 ;  /* 0x3f0000003d3d7820 */ /* 0x000fe20000400000 */
[----:B------:R-:W-:Y:S01]  /*ce90*/  @P0 LOP3.LUT R10, R8, 0x80000000, R9, 0xb8, !PT ;  /* 0x80000000080a0812 */ /* 0x000fe200078eb809 */
[C---:B------:R-:W-:Y:S01]  /*cea0*/  FMUL R8, R13.reuse, R13 ;  /* 0x0000000d0d087220 */ /* 0x040fe20000400000 */
[----:B------:R-:W-:Y:S01]  /*ceb0*/  FSETP.GE.AND P0, PT, |R13|, 1.0029599666595458984, PT ;  /* 0x3f8060fe0d00780b */ /* 0x000fe20003f06200 */
[----:B------:R-:W-:Y:S01]  /*cec0*/  FADD R19, R118, 1 ;  /* 0x3f80000076137421 */ /* 0x000fe20000000000 */
[----:B------:R-:W-:Y:S01]  /*ced0*/  F2FP.SATFINITE.E4M3.F32.PACK_AB_MERGE_C R22, R41, R22, R42 ;  /* 0x000000162916723e */ /* 0x000fe2000480702a */
[----:B------:R-:W-:Y:S01]  /*cee0*/  FADD R120, R120, 1 ;  /* 0x3f80000078787421 */ /* 0x000fe20000000000 */
[----:B------:R-:W-:Y:S01]  /*cef0*/  FSEL R18, R142, 8.4834944573231041431e-05, P0 ;  /* 0x38b1e96a8e127808 */ /* 0x000fe20000000000 */
[----:B------:R-:W-:Y:S01]  /*cf00*/  FMUL R19, R19, R54 ;  /* 0x0000003613137220 */ /* 0x000fe20000400000 */
[----:B------:R-:W-:Y:S01]  /*cf10*/  FSEL R7, -R136, -0.00082130916416645050049, P0 ;  /* 0xba574d2088077808 */ /* 0x000fe20000000100 */
[----:B------:R-:W-:Y:S01]  /*cf20*/  FMUL R120, R120, R59 ;  /* 0x0000003b78787220 */ /* 0x000fe20000400000 */
[----:B------:R-:W-:Y:S02]  /*cf30*/  FSEL R14, |R13|, R8, P0 ;  /* 0x000000080d0e7208 */ /* 0x000fe40000000200 */
[----:B------:R-:W-:Y:S02]  /*cf40*/  FSEL R8, R131, 0.0052134888246655464172, P0 ;  /* 0x3baad5ea83087808 */ /* 0x000fe40000000000 */
[----:B------:R-:W-:Y:S01]  /*cf50*/  FSEL R9, -R135, -0.026868773624300956726, P0 ;  /* 0xbcdc1be787097808 */ /* 0x000fe20000000100 */
[-C--:B------:R-:W-:Y:S01]  /*cf60*/  FFMA R7, R18, R14.reuse, R7 ;  /* 0x0000000e12077223 */ /* 0x080fe20000000007 */
[----:B------:R-:W-:Y:S01]  /*cf70*/  F2FP.SATFINITE.E4M3.F32.PACK_AB_MERGE_C R19, R120, R19, RZ ;  /* 0x000000137813723e */ /* 0x000fe200048070ff */
[----:B------:R-:W-:Y:S02]  /*cf80*/  FADD R18, R113, 1 ;  /* 0x3f80000071127421 */ /* 0x000fe40000000000 */
[-C--:B------:R-:W-:Y:S01]  /*cf90*/  FFMA R8, R7, R14.reuse, R8 ;  /* 0x0000000e07087223 */ /* 0x080fe20000000008 */
[----:B------:R-:W-:Y:S01]  /*cfa0*/  FSEL R7, R133, -0.37612664699554443359, P0 ;  /* 0xbec093ac85077808 */ /* 0x000fe20000000000 */
[----:B------:R-:W-:Y:S01]  /*cfb0*/  FMUL R51, R18, R51 ;  /* 0x0000003312337220 */ /* 0x000fe20000400000 */
[----:B------:R-:W-:Y:S01]  /*cfc0*/  FADD R18, R109, 1 ;  /* 0x3f8000006d127421 */ /* 0x000fe20000000000 */
[----:B------:R-:W-:Y:S01]  /*cfd0*/  FFMA R9, R8, R14, R9 ;  /* 0x0000000e08097223 */ /* 0x000fe20000000009 */
[----:B------:R-:W-:Y:S02]  /*cfe0*/  FSEL R8, R134, 0.11284004896879196167, P0 ;  /* 0x3de718af86087808 */ /* 0x000fe40000000000 */
[----:B------:R-:W-:Y:S01]  /*cff0*/  F2FP.SATFINITE.E4M3.F32.PACK_AB_MERGE_C R46, R51, R46, RZ ;  /* 0x0000002e332e723e */ /* 0x000fe200048070ff */
[----:B------:R-:W-:Y:S02]  /*d000*/  FMUL R18, R18, R45 ;  /* 0x0000002d12127220 */ /* 0x000fe40000400000 */
[-C--:B------:R-:W-:Y:S01]  /*d010*/  FFMA R8, R9, R14.reuse, R8 ;  /* 0x0000000e09087223 */ /* 0x080fe20000000008 */
[----:B------:R-:W-:Y:S02]  /*d020*/  FSEL R9, -R14, R13, P0 ;  /* 0x0000000d0e097208 */ /* 0x000fe40000000100 */
[----:B------:R-:W-:Y:S01]  /*d030*/  F2FP.SATFINITE.E4M3.F32.PACK_AB_MERGE_C R23, R18, R23, R46 ;  /* 0x000000171217723e */ /* 0x000fe2000480702e */
[-C--:B------:R-:W-:Y:S01]  /*d040*/  FFMA R7, R8, R14.reuse, R7 ;  /* 0x0000000e08077223 */ /* 0x080fe20000000007 */
[----:B------:R-:W-:Y:S05]  /*d050*/  FSEL R8, R132, 0.12837915122509002686, P0 ;  /* 0x3e0375d384087808 */ /* 0x000fea0000000000 */
[----:B------:R-:W-:Y:S02]  /*d060*/  FFMA R8, R7, R14, R8 ;  /* 0x0000000e07087223 */ /* 0x000fe40000000008 */
[----:B------:R-:W2:Y:S02]  /*d070*/  @P2 MUFU.EX2 R14, R4 ;  /* 0x00000004000e2308 */ /* 0x000ea40000000800 */
[----:B------:R-:W-:Y:S01]  /*d080*/  FFMA R9, R8, R9, R9 ;  /* 0x0000000908097223 */ /* 0x000fe20000000009 */
[----:B------:R-:W-:Y:S07]  /*d090*/  FMUL R8, R114, R49 ;  /* 0x0000003172087220 */ /* 0x000fee0000400000 */
[----:B------:R-:W3:Y:S01]  /*d0a0*/  @P0 MUFU.EX2 R7, R9 ;  /* 0x0000000900070308 */ /* 0x000ee20000000800 */
[----:B------:R-:W-:Y:S01]  /*d0b0*/  F2FP.SATFINITE.E4M3.F32.PACK_AB_MERGE_C R8, R8, R15, R17 ;  /* 0x0000000f0808723e */ /* 0x000fe20004807011 */
[----:B------:R-:W-:Y:S01]  /*d0c0*/  FADD R17, R0, 1 ;  /* 0x3f80000000117421 */ /* 0x000fe20000000000 */
[----:B------:R-:W-:Y:S03]  /*d0d0*/  FADD R0, R3, 1 ;  /* 0x3f80000003007421 */ /* 0x000fe60000000000 */
[----:B------:R-:W-:Y:S01]  /*d0e0*/  FMUL R17, R17, R56 ;  /* 0x0000003811117220 */ /* 0x000fe20000400000 */
[----:B------:R-:W-:Y:S03]  /*d0f0*/  FMUL R0, R0, R63 ;  /* 0x0000003f00007220 */ /* 0x000fe60000400000 */
[----:B------:R-:W4:Y:S01]  /*d100*/  @P1 MUFU.EX2 R15, R6 ;  /* 0x00000006000f1308 */ /* 0x000f220000000800 */
[----:B--2---:R-:W-:Y:S01]  /*d110*/  @P2 FADD R3, -R14, 1 ;  /* 0x3f8000000e032421 */ /* 0x004fe20000000100 */
[----:B------:R-:W-:Y:S04]  /*d120*/  F2FP.SATFINITE.E4M3.F32.PACK_AB_MERGE_C R0, R0, R5, RZ ;  /* 0x000000050000723e */ /* 0x000fe800048070ff */
[----:B------:R-:W-:Y:S02]  /*d130*/  @P2 LOP3.LUT R4, R3, 0x80000000, R12, 0xb8, !PT ;  /* 0x8000000003042812 */ /* 0x000fe400078eb80c */
[----:B------:R-:W-:Y:S01]  /*d140*/  IADD3 R3, PT, PT, R193, UR8, RZ ;  /* 0x00000008c1037c10 */ /* 0x000fe2000fffe0ff */
[----:B---3--:R-:W-:Y:S01]  /*d150*/  @P0 FADD R18, -R7, 1 ;  /* 0x3f80000007120421 */ /* 0x008fe20000000100 */
[----:B------:R-:W-:Y:S02]  /*d160*/  FADD R7, R10, 1 ;  /* 0x3f8000000a077421 */ /* 0x000fe40000000000 */
[----:B------:R-:W-:Y:S02]  /*d170*/  IADD3 R5, PT, PT, R3, 0x8000, RZ ;  /* 0x0000800003057810 */ /* 0x000fe40007ffe0ff */
[----:B------:R-:W-:Y:S01]  /*d180*/  @P0 LOP3.LUT R9, R18, 0x80000000, R13, 0xb8, !PT ;  /* 0x8000000012090812 */ /* 0x000fe200078eb80d */
[----:B------:R-:W-:Y:S01]  /*d190*/  FMUL R7, R7, R62 ;  /* 0x0000003e07077220 */ /* 0x000fe20000400000 */
[----:B------:R-:W-:Y:S01]  /*d1a0*/  ISETP.NE.AND P0, PT, R195, RZ, PT ;  /* 0x000000ffc300720c */ /* 0x000fe20003f05270 */
[----:B----4-:R-:W-:Y:S01]  /*d1b0*/  @P1 FADD R14, -R15, 1 ;  /* 0x3f8000000f0e1421 */ /* 0x010fe20000000100 */
[----:B------:R-:W-:Y:S02]  /*d1c0*/  IMAD R5, R194, -0x10, R5 ;  /* 0xfffffff0c2057824 */ /* 0x000fe400078e0205 */
[----:B------:R-:W-:Y:S01]  /*d1d0*/  FADD R10, R9, 1 ;  /* 0x3f800000090a7421 */ /* 0x000fe20000000000 */
[----:B------:R-:W-:Y:S01]  /*d1e0*/  FADD R9, R4, 1 ;  /* 0x3f80000004097421 */ /* 0x000fe20000000000 */
[----:B------:R-:W-:Y:S02]  /*d1f0*/  @!P3 IADD3 R4, PT, PT, R128, 0x1, RZ ;  /* 0x000000018004b810 */ /* 0x000fe40007ffe0ff */
[----:B------:R-:W-:Y:S01]  /*d200*/  FMUL R10, R10, R67 ;  /* 0x000000430a0a7220 */ /* 0x000fe20000400000 */
[----:B------:R-:W-:Y:S01]  /*d210*/  @P1 LOP3.LUT R6, R14, 0x80000000, R11, 0xb8, !PT ;  /* 0x800000000e061812 */ /* 0x000fe200078eb80b */
[----:B------:R-:W-:Y:S01]  /*d220*/  FMUL R11, R9, R60 ;  /* 0x0000003c090b7220 */ /* 0x000fe20000400000 */
[----:B------:R-:W-:Y:S02]  /*d230*/  F2FP.SATFINITE.E4M3.F32.PACK_AB_MERGE_C R9, R53, R52, R19 ;  /* 0x000000343509723e */ /* 0x000fe40004807013 */
[----:B------:R-:W-:Y:S01]  /*d240*/  F2FP.SATFINITE.E4M3.F32.PACK_AB_MERGE_C R7, R10, R7, RZ ;  /* 0x000000070a07723e */ /* 0x000fe200048070ff */
[----:B------:R-:W-:Y:S01]  /*d250*/  FADD R6, R6, 1 ;  /* 0x3f80000006067421 */ /* 0x000fe20000000000 */
[----:B------:R-:W-:Y:S01]  /*d260*/  F2FP.SATFINITE.E4M3.F32.PACK_AB_MERGE_C R10, R2, R17, R0 ;  /* 0x00000011020a723e */ /* 0x000fe20004807000 */
[--C-:B------:R-:W-:Y:S01]  /*d270*/  IMAD R0, R194, -0x10, R3.reuse ;  /* 0xfffffff0c2007824 */ /* 0x100fe200078e0203 */
[----:B------:R-:W-:Y:S01]  /*d280*/  LEA R2, R191, R5, 0x4 ;  /* 0x00000005bf027211 */ /* 0x000fe200078e20ff */
[----:B------:R-:W-:Y:S02]  /*d290*/  IMAD R3, R192, -0x10, R3 ;  /* 0xfffffff0c0037824 */ /* 0x000fe400078e0203 */
[----:B------:R-:W-:Y:S01]  /*d2a0*/  FMUL R6, R6, R61 ;  /* 0x0000003d06067220 */ /* 0x000fe20000400000 */
[----:B------:R-:W-:Y:S01]  /*d2b0*/  @!P3 ISETP.NE.AND P1, PT, R4, 0x2, PT ;  /* 0x000000020400b80c */ /* 0x000fe20003f25270 */
[----:B------:R1:W-:Y:S03]  /*d2c0*/  STS.128 [R0+0x8010], R72 ;  /* 0x0080104800007388 */ /* 0x0003e60000000c00 */
[----:B------:R-:W-:Y:S02]  /*d2d0*/  F2FP.SATFINITE.E4M3.F32.PACK_AB_MERGE_C R11, R6, R11, R7 ;  /* 0x0000000b060b723e */ /* 0x000fe40004807007 */
[----:B------:R-:W-:Y:S02]  /*d2e0*/  @!P3 SEL R5, RZ, 0x1, P1 ;  /* 0x00000001ff05b807 */ /* 0x000fe40000800000 */
[----:B------:R-:W-:Y:S01]  /*d2f0*/  @!P3 SEL R128, R4, RZ, P1 ;  /* 0x000000ff0480b207 */ /* 0x000fe20000800000 */
[----:B------:R1:W-:Y:S01]  /*d300*/  STS.128 [R3+0x8020], R20 ;  /* 0x0080201403007388 */ /* 0x0003e20000000c00 */
[----:B------:R-:W-:Y:S07]  /*d310*/  @!P3 LOP3.LUT R190, R190, R5, RZ, 0x3c, !PT ;  /* 0x00000005bebeb212 */ /* 0x000fee00078e3cff */
[----:B------:R1:W-:Y:S01]  /*d320*/  STS.128 [R2+0x10], R8 ;  /* 0x0000100802007388 */ /* 0x0003e20000000c00 */
[----:B------:R-:W-:Y:S01]  /*d330*/  @!PT LDS RZ, [RZ] ;  /* 0x00000000fffff984 */ /* 0x000fe20000000800 */
[----:B------:R-:W-:Y:S01]  /*d340*/  @!PT LDS RZ, [RZ] ;  /* 0x00000000fffff984 */ /* 0x000fe20000000800 */
[----:B------:R-:W-:Y:S01]  /*d350*/  @!PT LDS RZ, [RZ] ;  /* 0x00000000fffff984 */ /* 0x000fe20000000800 */
[----:B------:R-:W-:Y:S01]  /*d360*/  @!PT LDS RZ, [RZ] ;  /* 0x00000000fffff984 */ /* 0x000fe20000000800 */
[----:B------:R2:W-:Y:S07]  /*d370*/  MEMBAR.ALL.CTA ;  /* 0x0000000000007992 */ /* 0x0005ee0000008000 */
[----:B--2---:R-:W2:Y:S02]  /*d380*/  FENCE.VIEW.ASYNC.S ;  /* 0x00000000000073c6 */ /* 0x004ea40000000000 */
[----:B--2---:R-:W-:Y:S06]  /*d390*/  BAR.SYNC.DEFER_BLOCKING 0x1, 0x80 ;  /* 0x0042000000007b1d */ /* 0x004fec0000010000 */
[----:B------:R-:W-:Y:S05]  /*d3a0*/  @P0 BRA `(.L_x_104) ;  /* 0x0000000000340947 */ /* 0x000fea0003800000 */
[----:B------:R-:W-:Y:S01]  /*d3b0*/  UIADD3 UR10, UP0, UPT, UR46, 0x680, URZ ;  /* 0x000006802e0a7890 */ /* 0x000fe2000ff1e0ff */
[----:B------:R-:W-:Y:S01]  /*d3c0*/  R2UR UR6, R175 ;  /* 0x00000000af0672ca */ /* 0x000fe200000e0000 */
[----:B------:R-:W-:Y:S01]  /*d3d0*/  UIADD3 UR4, UPT, UPT, UR41, 0x8200, UR8 ;  /* 0x0000820029047890 */ /* 0x000fe2000fffe008 */
[----:B------:R-:W-:Y:S01]  /*d3e0*/  PLOP3.LUT P1, PT, PT, PT, PT, 0x80, 0x8 ;  /* 0x000000000008781c */ /* 0x000fe20003f2f070 */
[----:B------:R-:W-:Y:S01]  /*d3f0*/  UIADD3.X UR11, UPT, UPT, URZ, UR47, URZ, UP0, !UPT ;  /* 0x0000002fff0b7290 */ /* 0x000fe200087fe4ff */
[----:B------:R-:W-:Y:S11]  /*d400*/  IMAD.IADD R125, R176, 0x1, R125 ;  /* 0x00000001b07d7824 */ /* 0x000ff600078e027d */
.L_x_105:
[----:B------:R-:W-:Y:S02]  /*d410*/  PLOP3.LUT P2, PT, P2, P1, PT, 0xf2, 0x2f ;  /* 0x00000000002f781c */ /* 0x000fe40001743e72 */
[----:B------:R-:W-:Y:S01]  /*d420*/  @P1 R2UR P2, UR5, R125 ;  /* 0x000000007d0512ca */ /* 0x000fe20000040000 */
[----:B------:R-:W-:Y:S07]  /*d430*/  UMOV UR7, UR36 ;  /* 0x0000002400077c82 */ /* 0x000fee0008000000 */
[----:B------:R-:W-:Y:S05]  /*d440*/  @P1 PLOP3.LUT P1, PT, P2, PT, PT, 0x80, 0x8 ;  /* 0x000000000008181c */ /* 0x000fea000172f070 */
[----:B------:R2:W-:Y:S08]  /*d450*/  UTMASTG.3D [UR4], [UR10] ;  /* 0x000000040a0073b5 */ /* 0x0005f00008010000 */
[----:B--2---:R-:W-:Y:S05]  /*d460*/  @P1 BRA.U.ANY `(.L_x_105) ;  /* 0xfffffffd00e81947 */ /* 0x004fea000393ffff */
[----:B------:R0:W-:Y:S02]  /*d470*/  UTMACMDFLUSH ;  /* 0x00000000000079b7 */ /* 0x0001e40000000000 */
.L_x_104:
[----:B------:R-:W-:Y:S05]  /*d480*/  BSYNC.RECONVERGENT B0 ;  /* 0x0000000000007941 */ /* 0x000fea0003800200 */
.L_x_103:
[----:B------:R-:W-:Y:S01]  /*d490*/  UIADD3 UR42, UPT, UPT, UR42, 0x1, URZ ;  /* 0x000000012a2a7890 */ /* 0x000fe2000fffe0ff */
[----:B------:R-:W-:Y:S03]  /*d4a0*/  BSSY.RECONVERGENT B0, `(.L_x_106) ;  /* 0x0000005000007945 */ /* 0x000fe60003800200 */
[----:B------:R-:W-:Y:S04]  /*d4b0*/  UISETP.NE.AND UP0, UPT, UR42, 0x2, UPT ;  /* 0x000000022a00788c */ /* 0x000fe8000bf05270 */
[----:B------:R-:W-:Y:S01]  /*d4c0*/  USEL UR42, UR42, URZ, UP0 ;  /* 0x000000ff2a2a7287 */ /* 0x000fe20008000000 */
[----:B------:R-:W-:Y:S11]  /*d4d0*/  @P0 BRA `(.L_x_107) ;  /* 0x0000000000040947 */ /* 0x000ff60003800000 */
[----:B------:R-:W-:Y:S04]  /*d4e0*/  DEPBAR.LE SB0, 0x1 ;  /* 0x000080400000791a */ /* 0x000fe80000000000 */
.L_x_107:
[----:B------:R-:W-:Y:S05]  /*d4f0*/  BSYNC.RECONVERGENT B0 ;  /* 0x0000000000007941 */ /* 0x000fea0003800200 */
.L_x_106:
[----:B------:R-:W-:Y:S01]  /*d500*/  BAR.SYNC.DEFER_BLOCKING 0x1, 0x80 ;  /* 0x0042000000007b1d */ /* 0x000fe20000010000 */
[----:B------:R-:W-:Y:S04]  /*d510*/  ISETP.NE.AND P3, PT, R199, RZ, PT ;  /* 0x000000ffc700720c */ /* 0x000fe80003f65270 */
[C---:B------:R-:W-:Y:S01]  /*d520*/  ISETP.EQ.OR P2, PT, R127.reuse, 0x3, P3 ;  /* 0x000000037f00780c */ /* 0x040fe20001f42670 */
[----:B------:R-:W-:Y:S01]  /*d530*/  VIADD R127, R127, 0x1 ;  /* 0x000000017f7f7836 */ /* 0x000fe20000000000 */
[----:B------:R-:W-:Y:S04]  /*d540*/  SEL R183, R183, 0x1, P3 ;  /* 0x00000001b7b77807 */ /* 0x000fe80001800000 */
[----:B------:R-:W-:Y:S07]  /*d550*/  ISETP.NE.AND P0, PT, R127, 0x4, PT ;  /* 0x000000047f00780c */ /* 0x000fee0003f05270 */
[----:B-1----:R-:W-:Y:S02]  /*d560*/  @!P2 LEA R3, R188, UR41, 0x3 ;  /* 0x00000029bc03ac11 */ /* 0x002fe4000f8e18ff */
[----:B------:R-:W-:Y:S04]  /*d570*/  @!P2 SHF.L.U32 R0, R187, 0x1f, RZ ;  /* 0x0000001fbb00a819 */ /* 0x000fe800000006ff */
[----:B------:R-:W1:Y:S02]  /*d580*/  @!P2 SYNCS.PHASECHK.TRANS64.TRYWAIT P1, [R3+URZ+0x70], R0 ;  /* 0x000070000300a5a7 */ /* 0x000e6400080211ff */
[----:B-1----:R-:W-:Y:S01]  /*d590*/  @!P2 SEL R183, RZ, 0x1, !P1 ;  /* 0x00000001ffb7a807 */ /* 0x002fe20004800000 */
[----:B------:R-:W-:Y:S06]  /*d5a0*/  @P0 BRA `(.L_x_108) ;  /* 0xffffff8000b00947 */ /* 0x000fec000383ffff */
[----:B------:R-:W-:Y:S01]  /*d5b0*/  ISETP.NE.AND P3, PT, R198, RZ, PT ;  /* 0x000000ffc600720c */ /* 0x000fe20003f65270 */
[----:B------:R-:W-:Y:S01]  /*d5c0*/  IMAD.MOV.U32 R188, RZ, RZ, R181 ;  /* 0x000000ffffbc7224 */ /* 0x000fe200078e00b5 */
[----:B------:R-:W-:Y:S01]  /*d5d0*/  ISETP.NE.AND P0, PT, R177, 0x2, PT ;  /* 0x00000002b100780c */ /* 0x000fe20003f05270 */
[----:B------:R-:W-:Y:S02]  /*d5e0*/  IMAD.MOV.U32 R187, RZ, RZ, R182 ;  /* 0x000000ffffbb7224 */ /* 0x000fe400078e00b6 */
[----:B------:R-:W-:Y:S01]  /*d5f0*/  IMAD.IADD R18, R184, 0x1, R173 ;  /* 0x00000001b8127824 */ /* 0x000fe200078e02ad */
[----:B------:R-:W-:Y:S01]  /*d600*/  SEL R0, RZ, 0x1, P0 ;  /* 0x00000001ff007807 */ /* 0x000fe20000000000 */
[----:B------:R-:W-:Y:S01]  /*d610*/  IMAD.IADD R19, R185, 0x1, R172 ;  /* 0x00000001b9137824 */ /* 0x000fe200078e02ac */
[----:B------:R-:W-:Y:S02]  /*d620*/  SEL R177, R177, RZ, P0 ;  /* 0x000000ffb1b17207 */ /* 0x000fe40000000000 */
[----:B------:R-:W-:-:S03]  /*d630*/  LOP3.LUT R189, R189, R0, RZ, 0x3c, !PT ;  /* 0x00000000bdbd7212 */ /* 0x000fc600078e3cff */
[----:B------:R-:W-:Y:S01]  /*d640*/  @P3 R2UR UR36, R186 ;  /* 0x00000000ba2432ca */ /* 0x000fe200000e0000 */
[----:B------:R-:W-:-:S14]  /*d650*/  @P3 BRA `(.L_x_109) ;  /* 0xffffff74003c3947 */ /* 0x000fdc000383ffff */
[----:B------:R-:W-:Y:S05]  /*d660*/  EXIT ;  /* 0x000000000000794d */ /* 0x000fea0003800000 */
.L_x_19:
[----:B----4-:R4:W1:Y:S02]  /*d670*/  SYNCS.PHASECHK.TRANS64.TRYWAIT P0, [R3+URZ+0x110], R2 ;  /* 0x00011002030075a7 */ /* 0x01086400080011ff */
[----:B-1----:R-:W-:Y:S05]  /*d680*/  @!P0 NANOSLEEP.SYNCS 0x989680 ;  /* 0x009896800000895d */ /* 0x002fea0003900000 */
[----:B------:R-:W1:Y:S02]  /*d690*/  @!P0 SYNCS.PHASECHK.TRANS64 P0, [R3+URZ+0x110], R2 ;  /* 0x00011002030085a7 */ /* 0x000e6400080010ff */
[----:B-1----:R-:W-:Y:S05]  /*d6a0*/  @!P0 BRA `(.L_x_19) ;  /* 0xfffffffc00f08947 */ /* 0x002fea000383ffff */
[----:B------:R-:W-:Y:S05]  /*d6b0*/  BRA `(.L_x_110) ;  /* 0xffffff3c00bc7947 */ /* 0x000fea000383ffff */
.L_x_22:
[----:B-1----:R-:W-:-:S07]  /*d6c0*/  MOV R2, UR33 ;  /* 0x0000002100027c02 */ /* 0x002fce0008000f00 */
.L_x_111:
[----:B-1----:R1:W4:Y:S02]  /*d6d0*/  SYNCS.PHASECHK.TRANS64.TRYWAIT P0, [R2+URZ+0x38], R5 ;  /* 0x00003805020075a7 */ /* 0x00232400080011ff */
[----:B----4-:R-:W-:Y:S05]  /*d6e0*/  @!P0 NANOSLEEP.SYNCS 0x989680 ;  /* 0x009896800000895d */ /* 0x010fea0003900000 */
[----:B------:R-:W4:Y:S02]  /*d6f0*/  @!P0 SYNCS.PHASECHK.TRANS64 P0, [R2+URZ+0x38], R5 ;  /* 0x00003805020085a7 */ /* 0x000f2400080010ff */
[----:B----4-:R-:W-:Y:S05]  /*d700*/  @!P0 BRA `(.L_x_111) ;  /* 0xfffffffc00f08947 */ /* 0x010fea000383ffff */
[----:B------:R-:W-:Y:S05]  /*d710*/  BRA `(.L_x_21) ;  /* 0xffffff40000c7947 */ /* 0x000fea000383ffff */
.L_x_28:
[----:B-1----:R-:W-:-:S07]  /*d720*/  MOV R2, UR17 ;  /* 0x0000001100027c02 */ /* 0x002fce0008000f00 */
.L_x_112:
[----:B-1----:R1:W4:Y:S02]  /*d730*/  SYNCS.PHASECHK.TRANS64.TRYWAIT P0, [R2+URZ+0x38], R5 ;  /* 0x00003805020075a7 */ /* 0x00232400080011ff */
[----:B----4-:R-:W-:Y:S05]  /*d740*/  @!P0 NANOSLEEP.SYNCS 0x989680 ;  /* 0x009896800000895d */ /* 0x010fea0003900000 */
[----:B------:R-:W4:Y:S02]  /*d750*/  @!P0 SYNCS.PHASECHK.TRANS64 P0, [R2+URZ+0x38], R5 ;  /* 0x00003805020085a7 */ /* 0x000f2400080010ff */
[----:B----4-:R-:W-:Y:S05]  /*d760*/  @!P0 BRA `(.L_x_112) ;  /* 0xfffffffc00f08947 */ /* 0x010fea000383ffff */
[----:B------:R-:W-:Y:S05]  /*d770*/  BRA `(.L_x_27) ;  /* 0xffffff4000b87947 */ /* 0x000fea000383ffff */
.L_x_32:
[----:B-1----:R1:W4:Y:S02]  /*d780*/  SYNCS.PHASECHK.TRANS64.TRYWAIT P0, [R2+URZ+0xc0], R3 ;  /* 0x0000c003020075a7 */ /* 0x00232400080011ff */
[----:B----4-:R-:W-:Y:S05]  /*d790*/  @!P0 NANOSLEEP.SYNCS 0x989680 ;  /* 0x009896800000895d */ /* 0x010fea0003900000 */
[----:B------:R-:W4:Y:S02]  /*d7a0*/  @!P0 SYNCS.PHASECHK.TRANS64 P0, [R2+URZ+0xc0], R3 ;  /* 0x0000c003020085a7 */ /* 0x000f2400080010ff */
[----:B----4-:R-:W-:Y:S05]  /*d7b0*/  @!P0 BRA `(.L_x_32) ;  /* 0xfffffffc00f08947 */ /* 0x010fea000383ffff */
[----:B------:R-:W-:Y:S05]  /*d7c0*/  BRA `(.L_x_113) ;  /* 0xffffff4400487947 */ /* 0x000fea000383ffff */
.L_x_36:
[----:B--2---:R-:W-:-:S07]  /*d7d0*/  MOV R0, UR5 ;  /* 0x0000000500007c02 */ /* 0x004fce0008000f00 */
.L_x_114:
[----:B-1----:R1:W2:Y:S02]  /*d7e0*/  SYNCS.PHASECHK.TRANS64.TRYWAIT P0, [R0+URZ], R3 ;  /* 0x00000003000075a7 */ /* 0x0022a400080011ff */
[----:B--2---:R-:W-:Y:S05]  /*d7f0*/  @!P0 NANOSLEEP.SYNCS 0x989680 ;  /* 0x009896800000895d */ /* 0x004fea0003900000 */
[----:B------:R-:W2:Y:S02]  /*d800*/  @!P0 SYNCS.PHASECHK.TRANS64 P0, [R0+URZ], R3 ;  /* 0x00000003000085a7 */ /* 0x000ea400080010ff */
[----:B--2---:R-:W-:Y:S05]  /*d810*/  @!P0 BRA `(.L_x_114) ;  /* 0xfffffffc00f08947 */ /* 0x004fea000383ffff */
[----:B------:R-:W-:Y:S05]  /*d820*/  BRA `(.L_x_115) ;  /* 0xffffff4800b87947 */ /* 0x000fea000383ffff */
.L_x_37:
[----:B--2---:R-:W-:-:S07]  /*d830*/  MOV R0, UR5 ;  /* 0x0000000500007c02 */ /* 0x004fce0008000f00 */
.L_x_116:
[----:B-1----:R1:W2:Y:S02]  /*d840*/  SYNCS.PHASECHK.TRANS64.TRYWAIT P0, [R0+URZ], R3 ;  /* 0x00000003000075a7 */ /* 0x0022a400080011ff */
[----:B--2---:R-:W-:Y:S05]  /*d850*/  @!P0 NANOSLEEP.SYNCS 0x989680 ;  /* 0x009896800000895d */ /* 0x004fea0003900000 */
[----:B------:R-:W2:Y:S02]  /*d860*/  @!P0 SYNCS.PHASECHK.TRANS64 P0, [R0+URZ], R3 ;  /* 0x00000003000085a7 */ /* 0x000ea400080010ff */
[----:B--2---:R-:W-:Y:S05]  /*d870*/  @!P0 BRA `(.L_x_116) ;  /* 0xfffffffc00f08947 */ /* 0x004fea000383ffff */
[----:B------:R-:W-:Y:S05]  /*d880*/  BRA `(.L_x_117) ;  /* 0xffffff4800c47947 */ /* 0x000fea000383ffff */
.L_x_38:
[----:B--2---:R-:W-:-:S07]  /*d890*/  MOV R0, UR5 ;  /* 0x0000000500007c02 */ /* 0x004fce0008000f00 */
.L_x_118:
[----:B-1----:R1:W2:Y:S02]  /*d8a0*/  SYNCS.PHASECHK.TRANS64.TRYWAIT P0, [R0+URZ], R3 ;  /* 0x00000003000075a7 */ /* 0x0022a400080011ff */
[----:B--2---:R-:W-:Y:S05]  /*d8b0*/  @!P0 NANOSLEEP.SYNCS 0x989680 ;  /* 0x009896800000895d */ /* 0x004fea0003900000 */
[----:B------:R-:W2:Y:S02]  /*d8c0*/  @!P0 SYNCS.PHASECHK.TRANS64 P0, [R0+URZ], R3 ;  /* 0x00000003000085a7 */ /* 0x000ea400080010ff */
[----:B--2---:R-:W-:Y:S05]  /*d8d0*/  @!P0 BRA `(.L_x_118) ;  /* 0xfffffffc00f08947 */ /* 0x004fea000383ffff */
[----:B------:R-:W-:Y:S05]  /*d8e0*/  BRA `(.L_x_119) ;  /* 0xffffff4800d07947 */ /* 0x000fea000383ffff */
.L_x_39:
[----:B--2---:R-:W-:-:S07]  /*d8f0*/  MOV R0, UR5 ;  /* 0x0000000500007c02 */ /* 0x004fce0008000f00 */
.L_x_120:
[----:B-1----:R1:W2:Y:S02]  /*d900*/  SYNCS.PHASECHK.TRANS64.TRYWAIT P0, [R0+URZ], R3 ;  /* 0x00000003000075a7 */ /* 0x0022a400080011ff */
[----:B--2---:R-:W-:Y:S05]  /*d910*/  @!P0 NANOSLEEP.SYNCS 0x989680 ;  /* 0x009896800000895d */ /* 0x004fea0003900000 */
[----:B------:R-:W2:Y:S02]  /*d920*/  @!P0 SYNCS.PHASECHK.TRANS64 P0, [R0+URZ], R3 ;  /* 0x00000003000085a7 */ /* 0x000ea400080010ff */
[----:B--2---:R-:W-:Y:S05]  /*d930*/  @!P0 BRA `(.L_x_120) ;  /* 0xfffffffc00f08947 */ /* 0x004fea000383ffff */
[----:B------:R-:W-:Y:S05]  /*d940*/  BRA `(.L_x_121) ;  /* 0xffffff4800dc7947 */ /* 0x000fea000383ffff */
.L_x_40:
[----:B--2---:R-:W-:-:S07]  /*d950*/  MOV R0, UR5 ;  /* 0x0000000500007c02 */ /* 0x004fce0008000f00 */
.L_x_122:
[----:B-1----:R1:W2:Y:S02]  /*d960*/  SYNCS.PHASECHK.TRANS64.TRYWAIT P0, [R0+URZ], R3 ;  /* 0x00000003000075a7 */ /* 0x0022a400080011ff */
[----:B--2---:R-:W-:Y:S05]  /*d970*/  @!P0 NANOSLEEP.SYNCS 0x989680 ;  /* 0x009896800000895d */ /* 0x004fea0003900000 */
[----:B------:R-:W2:Y:S02]  /*d980*/  @!P0 SYNCS.PHASECHK.TRANS64 P0, [R0+URZ], R3 ;  /* 0x00000003000085a7 */ /* 0x000ea400080010ff */
[----:B--2---:R-:W-:Y:S05]  /*d990*/  @!P0 BRA `(.L_x_122) ;  /* 0xfffffffc00f08947 */ /* 0x004fea000383ffff */
[----:B------:R-:W-:Y:S05]  /*d9a0*/  BRA `(.L_x_123) ;  /* 0xffffff4800e87947 */ /* 0x000fea000383ffff */
.L_x_41:
[----:B--2---:R-:W-:-:S07]  /*d9b0*/  MOV R0, UR5 ;  /* 0x0000000500007c02 */ /* 0x004fce0008000f00 */
.L_x_124:
[----:B-1----:R1:W2:Y:S02]  /*d9c0*/  SYNCS.PHASECHK.TRANS64.TRYWAIT P0, [R0+URZ], R3 ;  /* 0x00000003000075a7 */ /* 0x0022a400080011ff */
[----:B--2---:R-:W-:Y:S05]  /*d9d0*/  @!P0 NANOSLEEP.SYNCS 0x989680 ;  /* 0x009896800000895d */ /* 0x004fea0003900000 */
[----:B------:R-:W2:Y:S02]  /*d9e0*/  @!P0 SYNCS.PHASECHK.TRANS64 P0, [R0+URZ], R3 ;  /* 0x00000003000085a7 */ /* 0x000ea400080010ff */
[----:B--2---:R-:W-:Y:S05]  /*d9f0*/  @!P0 BRA `(.L_x_124) ;  /* 0xfffffffc00f08947 */ /* 0x004fea000383ffff */
[----:B------:R-:W-:Y:S05]  /*da00*/  BRA `(.L_x_125) ;  /* 0xffffff4800f47947 */ /* 0x000fea000383ffff */
.L_x_44:
[----:B-1----:R1:W2:Y:S02]  /*da10*/  SYNCS.PHASECHK.TRANS64.TRYWAIT P0, [R0+URZ+0x100], R5 ;  /* 0x00010005000075a7 */ /* 0x0022a400080011ff */
[----:B--2---:R-:W-:Y:S05]  /*da20*/  @!P0 NANOSLEEP.SYNCS 0x989680 ;  /* 0x009896800000895d */ /* 0x004fea0003900000 */
[----:B------:R-:W2:Y:S02]  /*da30*/  @!P0 SYNCS.PHASECHK.TRANS64 P0, [R0+URZ+0x100], R5 ;  /* 0x00010005000085a7 */ /* 0x000ea400080010ff */
[----:B--2---:R-:W-:Y:S05]  /*da40*/  @!P0 BRA `(.L_x_44) ;  /* 0xfffffffc00f08947 */ /* 0x004fea000383ffff */
[----:B------:R-:W-:Y:S05]  /*da50*/  BRA `(.L_x_126) ;  /* 0xffffff4c00507947 */ /* 0x000fea000383ffff */
.L_x_45:
[----:B------:R-:W-:-:S07]  /*da60*/  MOV R0, UR5 ;  /* 0x0000000500007c02 */ /* 0x000fce0008000f00 */
.L_x_127:
[----:B-1----:R1:W2:Y:S02]  /*da70*/  SYNCS.PHASECHK.TRANS64.TRYWAIT P0, [R0+URZ+0xd0], R5 ;  /* 0x0000d005000075a7 */ /* 0x0022a400080011ff */
[----:B--2---:R-:W-:Y:S05]  /*da80*/  @!P0 NANOSLEEP.SYNCS 0x989680 ;  /* 0x009896800000895d */ /* 0x004fea0003900000 */
[----:B------:R-:W2:Y:S02]  /*da90*/  @!P0 SYNCS.PHASECHK.TRANS64 P0, [R0+URZ+0xd0], R5 ;  /* 0x0000d005000085a7 */ /* 0x000ea400080010ff */
[----:B--2---:R-:W-:Y:S05]  /*daa0*/  @!P0 BRA `(.L_x_127) ;  /* 0xfffffffc00f08947 */ /* 0x004fea000383ffff */
[----:B------:R-:W-:Y:S05]  /*dab0*/  BRA `(.L_x_128) ;  /* 0xffffff4c00607947 */ /* 0x000fea000383ffff */
.L_x_46:
[----:B-1----:R1:W2:Y:S02]  /*dac0*/  SYNCS.PHASECHK.TRANS64.TRYWAIT P1, [R0+URZ+0xc0], R5 ;  /* 0x0000c005000075a7 */ /* 0x0022a400080211ff */
[----:B--2---:R-:W-:Y:S05]  /*dad0*/  @!P1 NANOSLEEP.SYNCS 0x989680 ;  /* 0x009896800000995d */ /* 0x004fea0003900000 */
[----:B------:R-:W2:Y:S02]  /*dae0*/  @!P1 SYNCS.PHASECHK.TRANS64 P1, [R0+URZ+0xc0], R5 ;  /* 0x0000c005000095a7 */ /* 0x000ea400080210ff */
[----:B--2---:R-:W-:Y:S05]  /*daf0*/  @!P1 BRA `(.L_x_46) ;  /* 0xfffffffc00f09947 */ /* 0x004fea000383ffff */
[----:B------:R-:W-:Y:S05]  /*db00*/  BRA `(.L_x_129) ;  /* 0xffffff4c00907947 */ /* 0x000fea000383ffff */
.L_x_49:
[----:B------:R-:W-:-:S07]  /*db10*/  MOV R0, UR5 ;  /* 0x0000000500007c02 */ /* 0x000fce0008000f00 */
.L_x_130:
[----:B-1----:R1:W2:Y:S02]  /*db20*/  SYNCS.PHASECHK.TRANS64.TRYWAIT P0, [R0+URZ+0xd0], R3 ;  /* 0x0000d003000075a7 */ /* 0x0022a400080011ff */
[----:B--2---:R-:W-:Y:S05]  /*db30*/  @!P0 NANOSLEEP.SYNCS 0x989680 ;  /* 0x009896800000895d */ /* 0x004fea0003900000 */
[----:B------:R-:W2:Y:S02]  /*db40*/  @!P0 SYNCS.PHASECHK.TRANS64 P0, [R0+URZ+0xd0], R3 ;  /* 0x0000d003000085a7 */ /* 0x000ea400080010ff */
[----:B--2---:R-:W-:Y:S05]  /*db50*/  @!P0 BRA `(.L_x_130) ;  /* 0xfffffffc00f08947 */ /* 0x004fea000383ffff */
[----:B------:R-:W-:Y:S05]  /*db60*/  BRA `(.L_x_48) ;  /* 0xffffff4c00e47947 */ /* 0x000fea000383ffff */
.L_x_56:
[----:B-1----:R1:W2:Y:S02]  /*db70*/  SYNCS.PHASECHK.TRANS64.TRYWAIT P1, [R0+URZ+0xc0], R5 ;  /* 0x0000c005000075a7 */ /* 0x0022a400080211ff */
[----:B--2---:R-:W-:Y:S05]  /*db80*/  @!P1 NANOSLEEP.SYNCS 0x989680 ;  /* 0x009896800000995d */ /* 0x004fea0003900000 */
[----:B------:R-:W2:Y:S02]  /*db90*/  @!P1 SYNCS.PHASECHK.TRANS64 P1, [R0+URZ+0xc0], R5 ;  /* 0x0000c005000095a7 */ /* 0x000ea400080210ff */
[----:B--2---:R-:W-:Y:S05]  /*dba0*/  @!P1 BRA `(.L_x_56) ;  /* 0xfffffffc00f09947 */ /* 0x004fea000383ffff */
[----:B------:R-:W-:Y:S05]  /*dbb0*/  BRA `(.L_x_131) ;  /* 0xffffff5400447947 */ /* 0x000fea000383ffff */
.L_x_57:
[----:B------:R-:W-:-:S07]  /*dbc0*/  MOV R3, UR8 ;  /* 0x0000000800037c02 */ /* 0x000fce0008000f00 */
.L_x_132:
[----:B-1----:R1:W2:Y:S02]  /*dbd0*/  SYNCS.PHASECHK.TRANS64.TRYWAIT P0, [R3+URZ+0xf0], R0 ;  /* 0x0000f000030075a7 */ /* 0x0022a400080011ff */
[----:B--2---:R-:W-:Y:S05]  /*dbe0*/  @!P0 NANOSLEEP.SYNCS 0x989680 ;  /* 0x009896800000895d */ /* 0x004fea0003900000 */
[----:B------:R-:W2:Y:S02]  /*dbf0*/  @!P0 SYNCS.PHASECHK.TRANS64 P0, [R3+URZ+0xf0], R0 ;  /* 0x0000f000030085a7 */ /* 0x000ea400080010ff */
[----:B--2---:R-:W-:Y:S05]  /*dc00*/  @!P0 BRA `(.L_x_132) ;  /* 0xfffffffc00f08947 */ /* 0x004fea000383ffff */
[----:B------:R-:W-:Y:S05]  /*dc10*/  BRA `(.L_x_133) ;  /* 0xffffff54007c7947 */ /* 0x000fea000383ffff */
.L_x_60:
[----:B------:R-:W-:Y:S07]  /*dc20*/  MOV R0, UR7 ;  /* 0x0000000700007c02 */ /* 0x000fee0008000f00 */
.L_x_134:
[----:B-1----:R1:W2:Y:S02]  /*dc30*/  SYNCS.PHASECHK.TRANS64.TRYWAIT P0, [R0+URZ], R3 ;  /* 0x00000003000075a7 */ /* 0x0022a400080011ff */
[----:B--2---:R-:W-:Y:S05]  /*dc40*/  @!P0 NANOSLEEP.SYNCS 0x989680 ;  /* 0x009896800000895d */ /* 0x004fea0003900000 */
[----:B------:R-:W2:Y:S02]  /*dc50*/  @!P0 SYNCS.PHASECHK.TRANS64 P0, [R0+URZ], R3 ;  /* 0x00000003000085a7 */ /* 0x000ea400080010ff */
[----:B--2---:R-:W-:Y:S05]  /*dc60*/  @!P0 BRA `(.L_x_134) ;  /* 0xfffffffc00f08947 */ /* 0x004fea000383ffff */
[----:B------:R-:W-:Y:S05]  /*dc70*/  BRA `(.L_x_59) ;  /* 0xffffff5400987947 */ /* 0x000fea000383ffff */
.L_x_63:
[----:B------:R-:W-:-:S07]  /*dc80*/  MOV R0, UR5 ;  /* 0x0000000500007c02 */ /* 0x000fce0008000f00 */
.L_x_135:
[----:B--2---:R2:W3:Y:S02]  /*dc90*/  SYNCS.PHASECHK.TRANS64.TRYWAIT P0, [R0+URZ], R3 ;  /* 0x00000003000075a7 */ /* 0x0044e400080011ff */
[----:B---3--:R-:W-:Y:S05]  /*dca0*/  @!P0 NANOSLEEP.SYNCS 0x989680 ;  /* 0x009896800000895d */ /* 0x008fea0003900000 */
[----:B------:R-:W3:Y:S02]  /*dcb0*/  @!P0 SYNCS.PHASECHK.TRANS64 P0, [R0+URZ], R3 ;  /* 0x00000003000085a7 */ /* 0x000ee400080010ff */
[----:B---3--:R-:W-:Y:S05]  /*dcc0*/  @!P0 BRA `(.L_x_135) ;  /* 0xfffffffc00f08947 */ /* 0x008fea000383ffff */
[----:B------:R-:W-:Y:S05]  /*dcd0*/  BRA `(.L_x_136) ;  /* 0xffffff58004c7947 */ /* 0x000fea000383ffff */
.L_x_64:
[----:B------:R-:W-:-:S07]  /*dce0*/  MOV R0, UR7 ;  /* 0x0000000700007c02 */ /* 0x000fce0008000f00 */
.L_x_137:
[----:B--2---:R2:W3:Y:S02]  /*dcf0*/  SYNCS.PHASECHK.TRANS64.TRYWAIT P0, [R0+URZ], R3 ;  /* 0x00000003000075a7 */ /* 0x0044e400080011ff */
[----:B---3--:R-:W-:Y:S05]  /*dd00*/  @!P0 NANOSLEEP.SYNCS 0x989680 ;  /* 0x009896800000895d */ /* 0x008fea0003900000 */
[----:B------:R-:W3:Y:S02]  /*dd10*/  @!P0 SYNCS.PHASECHK.TRANS64 P0, [R0+URZ], R3 ;  /* 0x00000003000085a7 */ /* 0x000ee400080010ff */
[----:B---3--:R-:W-:Y:S05]  /*dd20*/  @!P0 BRA `(.L_x_137) ;  /* 0xfffffffc00f08947 */ /* 0x008fea000383ffff */
[----:B------:R-:W-:Y:S05]  /*dd30*/  BRA `(.L_x_138) ;  /* 0xffffff5800587947 */ /* 0x000fea000383ffff */
.L_x_69:
[----:B--2---:R2:W3:Y:S02]  /*dd40*/  SYNCS.PHASECHK.TRANS64.TRYWAIT P0, [R0+URZ+0xc0], R3 ;  /* 0x0000c003000075a7 */ /* 0x0044e400080011ff */
[----:B---3--:R-:W-:Y:S05]  /*dd50*/  @!P0 NANOSLEEP.SYNCS 0x989680 ;  /* 0x009896800000895d */ /* 0x008fea0003900000 */
[----:B------:R-:W3:Y:S02]  /*dd60*/  @!P0 SYNCS.PHASECHK.TRANS64 P0, [R0+URZ+0xc0], R3 ;  /* 0x0000c003000085a7 */ /* 0x000ee400080010ff */
[----:B---3--:R-:W-:Y:S05]  /*dd70*/  @!P0 BRA `(.L_x_69) ;  /* 0xfffffffc00f08947 */ /* 0x008fea000383ffff */
[----:B------:R-:W-:Y:S05]  /*dd80*/  BRA `(.L_x_139) ;  /* 0xffffff5c00647947 */ /* 0x000fea000383ffff */
.L_x_72:
[----:B------:R-:W-:Y:S07]  /*dd90*/  MOV R0, UR7 ;  /* 0x0000000700007c02 */ /* 0x000fee0008000f00 */
.L_x_140:
[----:B--2---:R2:W3:Y:S02]  /*dda0*/  SYNCS.PHASECHK.TRANS64.TRYWAIT P0, [R0+URZ+0xb8], R3 ;  /* 0x0000b803000075a7 */ /* 0x0044e400080011ff */
[----:B---3--:R-:W-:Y:S05]  /*ddb0*/  @!P0 NANOSLEEP.SYNCS 0x989680 ;  /* 0x009896800000895d */ /* 0x008fea0003900000 */
[----:B------:R-:W3:Y:S02]  /*ddc0*/  @!P0 SYNCS.PHASECHK.TRANS64 P0, [R0+URZ+0xb8], R3 ;  /* 0x0000b803000085a7 */ /* 0x000ee400080010ff */
[----:B---3--:R-:W-:Y:S05]  /*ddd0*/  @!P0 BRA `(.L_x_140) ;  /* 0xfffffffc00f08947 */ /* 0x008fea000383ffff */
[----:B------:R-:W-:Y:S05]  /*dde0*/  BRA `(.L_x_71) ;  /* 0xffffff6000447947 */ /* 0x000fea000383ffff */
.L_x_75:
[----:B------:R-:W-:Y:S07]  /*ddf0*/  MOV R3, UR7 ;  /* 0x0000000700037c02 */ /* 0x000fee0008000f00 */
.L_x_141:
[----:B-1----:R1:W2:Y:S02]  /*de00*/  SYNCS.PHASECHK.TRANS64.TRYWAIT P0, [R3+URZ+0x90], R12 ;  /* 0x0000900c030075a7 */ /* 0x0022a400080011ff */
[----:B--2---:R-:W-:Y:S05]  /*de10*/  @!P0 NANOSLEEP.SYNCS 0x989680 ;  /* 0x009896800000895d */ /* 0x004fea0003900000 */
[----:B------:R-:W2:Y:S02]  /*de20*/  @!P0 SYNCS.PHASECHK.TRANS64 P0, [R3+URZ+0x90], R12 ;  /* 0x0000900c030085a7 */ /* 0x000ea400080010ff */
[----:B--2---:R-:W-:Y:S05]  /*de30*/  @!P0 BRA `(.L_x_141) ;  /* 0xfffffffc00f08947 */ /* 0x004fea000383ffff */
[----:B------:R-:W-:Y:S05]  /*de40*/  BRA `(.L_x_142) ;  /* 0xffffff6000bc7947 */ /* 0x000fea000383ffff */
.L_x_76:
[----:B-1----:R-:W-:Y:S07]  /*de50*/  MOV R3, UR7 ;  /* 0x0000000700037c02 */ /* 0x002fee0008000f00 */
.L_x_143:
[----:B-1----:R1:W2:Y:S02]  /*de60*/  SYNCS.PHASECHK.TRANS64.TRYWAIT P0, [R3+URZ+0x98], R12 ;  /* 0x0000980c030075a7 */ /* 0x0022a400080011ff */
[----:B--2---:R-:W-:Y:S05]  /*de70*/  @!P0 NANOSLEEP.SYNCS 0x989680 ;  /* 0x009896800000895d */ /* 0x004fea0003900000 */
[----:B------:R-:W2:Y:S02]  /*de80*/  @!P0 SYNCS.PHASECHK.TRANS64 P0, [R3+URZ+0x98], R12 ;  /* 0x0000980c030085a7 */ /* 0x000ea400080010ff */
[----:B--2---:R-:W-:Y:S05]  /*de90*/  @!P0 BRA `(.L_x_143) ;  /* 0xfffffffc00f08947 */ /* 0x004fea000383ffff */
[----:B------:R-:W-:Y:S05]  /*dea0*/  BRA `(.L_x_144) ;  /* 0xffffff6000f87947 */ /* 0x000fea000383ffff */
.L_x_77:
[----:B-1----:R-:W-:Y:S07]  /*deb0*/  MOV R3, UR7 ;  /* 0x0000000700037c02 */ /* 0x002fee0008000f00 */
.L_x_145:
[----:B-1----:R1:W2:Y:S02]  /*dec0*/  SYNCS.PHASECHK.TRANS64.TRYWAIT P0, [R3+URZ+0xa0], R12 ;  /* 0x0000a00c030075a7 */ /* 0x0022a400080011ff */
[----:B--2---:R-:W-:Y:S05]  /*ded0*/  @!P0 NANOSLEEP.SYNCS 0x989680 ;  /* 0x009896800000895d */ /* 0x004fea0003900000 */
[----:B------:R-:W2:Y:S02]  /*dee0*/  @!P0 SYNCS.PHASECHK.TRANS64 P0, [R3+URZ+0xa0], R12 ;  /* 0x0000a00c030085a7 */ /* 0x000ea400080010ff */
[----:B--2---:R-:W-:Y:S05]  /*def0*/  @!P0 BRA `(.L_x_145) ;  /* 0xfffffffc00f08947 */ /* 0x004fea000383ffff */
[----:B------:R-:W-:Y:S05]  /*df00*/  BRA `(.L_x_146) ;  /* 0xffffff6400407947 */ /* 0x000fea000383ffff */
.L_x_78:
[----:B------:R-:W-:Y:S07]  /*df10*/  MOV R3, UR7 ;  /* 0x0000000700037c02 */ /* 0x000fee0008000f00 */
.L_x_147:
[----:B-1----:R1:W2:Y:S02]  /*df20*/  SYNCS.PHASECHK.TRANS64.TRYWAIT P0, [R3+URZ+0xa8], R12 ;  /* 0x0000a80c030075a7 */ /* 0x0022a400080011ff */
[----:B--2---:R-:W-:Y:S05]  /*df30*/  @!P0 NANOSLEEP.SYNCS 0x989680 ;  /* 0x009896800000895d */ /* 0x004fea0003900000 */
[----:B------:R-:W2:Y:S02]  /*df40*/  @!P0 SYNCS.PHASECHK.TRANS64 P0, [R3+URZ+0xa8], R12 ;  /* 0x0000a80c030085a7 */ /* 0x000ea400080010ff */
[----:B--2---:R-:W-:Y:S05]  /*df50*/  @!P0 BRA `(.L_x_147) ;  /* 0xfffffffc00f08947 */ /* 0x004fea000383ffff */
[----:B------:R-:W-:Y:S05]  /*df60*/  BRA `(.L_x_148) ;  /* 0xffffff6400c87947 */ /* 0x000fea000383ffff */
.L_x_80:
[----:B------:R-:W-:-:S07]  /*df70*/  MOV R0, UR7 ;  /* 0x0000000700007c02 */ /* 0x000fce0008000f00 */
.L_x_149:
[----:B-1----:R1:W3:Y:S02]  /*df80*/  SYNCS.PHASECHK.TRANS64.TRYWAIT P0, [R0+URZ+0x90], R3 ;  /* 0x00009003000075a7 */ /* 0x0022e400080011ff */
[----:B---3--:R-:W-:Y:S05]  /*df90*/  @!P0 NANOSLEEP.SYNCS 0x989680 ;  /* 0x009896800000895d */ /* 0x008fea0003900000 */
[----:B------:R-:W3:Y:S02]  /*dfa0*/  @!P0 SYNCS.PHASECHK.TRANS64 P0, [R0+URZ+0x90], R3 ;  /* 0x00009003000085a7 */ /* 0x000ee400080010ff */
[----:B---3--:R-:W-:Y:S05]  /*dfb0*/  @!P0 BRA `(.L_x_149) ;  /* 0xfffffffc00f08947 */ /* 0x008fea000383ffff */
[----:B------:R-:W-:Y:S05]  /*dfc0*/  BRA `(.L_x_150) ;  /* 0xffffff6800387947 */ /* 0x000fea000383ffff */
.L_x_81:
[----:B-1----:R-:W-:-:S07]  /*dfd0*/  MOV R0, UR7 ;  /* 0x0000000700007c02 */ /* 0x002fce0008000f00 */
.L_x_151:
[----:B-1----:R1:W3:Y:S02]  /*dfe0*/  SYNCS.PHASECHK.TRANS64.TRYWAIT P0, [R0+URZ+0x98], R3 ;  /* 0x00009803000075a7 */ /* 0x0022e400080011ff */
[----:B---3--:R-:W-:Y:S05]  /*dff0*/  @!P0 NANOSLEEP.SYNCS 0x989680 ;  /* 0x009896800000895d */ /* 0x008fea0003900000 */
[----:B------:R-:W3:Y:S02]  /*e000*/  @!P0 SYNCS.PHASECHK.TRANS64 P0, [R0+URZ+0x98], R3 ;  /* 0x00009803000085a7 */ /* 0x000ee400080010ff */
[----:B---3--:R-:W-:Y:S05]  /*e010*/  @!P0 BRA `(.L_x_151) ;  /* 0xfffffffc00f08947 */ /* 0x008fea000383ffff */
[----:B------:R-:W-:Y:S05]  /*e020*/  BRA `(.L_x_152) ;  /* 0xffffff6800287947 */ /* 0x000fea000383ffff */
.L_x_82:
[----:B-1----:R-:W-:-:S07]  /*e030*/  MOV R0, UR7 ;  /* 0x0000000700007c02 */ /* 0x002fce0008000f00 */
.L_x_153:
[----:B-1----:R1:W3:Y:S02]  /*e040*/  SYNCS.PHASECHK.TRANS64.TRYWAIT P0, [R0+URZ+0xa0], R3 ;  /* 0x0000a003000075a7 */ /* 0x0022e400080011ff */
[----:B---3--:R-:W-:Y:S05]  /*e050*/  @!P0 NANOSLEEP.SYNCS 0x989680 ;  /* 0x009896800000895d */ /* 0x008fea0003900000 */
[----:B------:R-:W3:Y:S02]  /*e060*/  @!P0 SYNCS.PHASECHK.TRANS64 P0, [R0+URZ+0xa0], R3 ;  /* 0x0000a003000085a7 */ /* 0x000ee400080010ff */
[----:B---3--:R-:W-:Y:S05]  /*e070*/  @!P0 BRA `(.L_x_153) ;  /* 0xfffffffc00f08947 */ /* 0x008fea000383ffff */
[----:B------:R-:W-:Y:S05]  /*e080*/  BRA `(.L_x_154) ;  /* 0xffffff6800187947 */ /* 0x000fea000383ffff */
.L_x_84:
[----:B-1----:R1:W2:Y:S02]  /*e090*/  SYNCS.PHASECHK.TRANS64.TRYWAIT P0, [R0+URZ+0xc0], R3 ;  /* 0x0000c003000075a7 */ /* 0x0022a400080011ff */
[----:B--2---:R-:W-:Y:S05]  /*e0a0*/  @!P0 NANOSLEEP.SYNCS 0x989680 ;  /* 0x009896800000895d */ /* 0x004fea0003900000 */
[----:B------:R-:W2:Y:S02]  /*e0b0*/  @!P0 SYNCS.PHASECHK.TRANS64 P0, [R0+URZ+0xc0], R3 ;  /* 0x0000c003000085a7 */ /* 0x000ea400080010ff */
[----:B--2---:R-:W-:Y:S05]  /*e0c0*/  @!P0 BRA `(.L_x_84) ;  /* 0xfffffffc00f08947 */ /* 0x004fea000383ffff */
[----:B------:R-:W-:Y:S05]  /*e0d0*/  BRA `(.L_x_155) ;  /* 0xffffff6800b07947 */ /* 0x000fea000383ffff */
.L_x_98:
[----:B-1----:R1:W2:Y:S02]  /*e0e0*/  SYNCS.PHASECHK.TRANS64.TRYWAIT P0, [R3+URZ+0x70], R0 ;  /* 0x00007000030075a7 */ /* 0x0022a400080011ff */
[----:B--2---:R-:W-:Y:S05]  /*e0f0*/  @!P0 NANOSLEEP.SYNCS 0x989680 ;  /* 0x009896800000895d */ /* 0x004fea0003900000 */
[----:B------:R-:W2:Y:S02]  /*e100*/  @!P0 SYNCS.PHASECHK.TRANS64 P0, [R3+URZ+0x70], R0 ;  /* 0x00007000030085a7 */ /* 0x000ea400080010ff */
[----:B--2---:R-:W-:Y:S05]  /*e110*/  @!P0 BRA `(.L_x_98) ;  /* 0xfffffffc00f08947 */ /* 0x004fea000383ffff */
[----:B------:R-:W-:Y:S05]  /*e120*/  BRA `(.L_x_97) ;  /* 0xffffff7800107947 */ /* 0x000fea000383ffff */
.L_x_101:
[----:B--2---:R2:W3:Y:S02]  /*e130*/  SYNCS.PHASECHK.TRANS64.TRYWAIT P1, [R200+URZ+0xe0], R3 ;  /* 0x0000e003c80075a7 */ /* 0x0044e400080211ff */
[----:B---3--:R-:W-:Y:S05]  /*e140*/  @!P1 NANOSLEEP.SYNCS 0x989680 ;  /* 0x009896800000995d */ /* 0x008fea0003900000 */
[----:B------:R-:W3:Y:S02]  /*e150*/  @!P1 SYNCS.PHASECHK.TRANS64 P1, [R200+URZ+0xe0], R3 ;  /* 0x0000e003c80095a7 */ /* 0x000ee400080210ff */
[----:B---3--:R-:W-:Y:S05]  /*e160*/  @!P1 BRA `(.L_x_101) ;  /* 0xfffffffc00f09947 */ /* 0x008fea000383ffff */
[----:B------:R-:W-:Y:S05]  /*e170*/  BRA `(.L_x_100) ;  /* 0xffffff78009c7947 */ /* 0x000fea000383ffff */
        .weak           $__internal_0_$__cuda_sm10x_tcgen05_guardrail_trap_col_being_dealloced_not_returned_by_alloc
        .type           $__internal_0_$__cuda_sm10x_tcgen05_guardrail_trap_col_being_dealloced_not_returned_by_alloc,@function
        .size           $__internal_0_$__cuda_sm10x_tcgen05_guardrail_trap_col_being_dealloced_not_returned_by_alloc,($__internal_1_$__cuda_sm10x_tcgen05_guardrail_trap_phase_invalid_during_alloc - $__internal_0_$__cuda_sm10x_tcgen05_guardrail_trap_col_being_dealloced_not_returned_by_alloc)
$__internal_0_$__cuda_sm10x_tcgen05_guardrail_trap_col_being_dealloced_not_returned_by_alloc:
[----:B------:R-:W-:Y:S05]  /*e180*/  BPT.TRAP 0x1 ;  /* 0x000000040000795c */ /* 0x000fea0000300000 */
[----:B------:R-:W-:-:S04]  /*e190*/  HFMA2 R3, -RZ, RZ, 0, 0 ;  /* 0x00000000ff037431 */ /* 0x000fc800000001ff */
[----:B------:R-:W-:Y:S05]  /*e1a0*/  RET.REL.NODEC R2 `(_ZN7cutlass13device_kernelINS_4gemm6kernel13GemmUniversalIN4cute5tupleIJiiiiEEENS1_10collective13CollectiveMmaINS1_35MainloopSm100TmaUmmaWarpSpecializedILi7ELi2ELi2ENS5_IJNS4_1CILi1EEESB_SB_EEEEENS5_IJNSA_ILi128EEENSA_ILi256EEENSA_ILi64EEEEEENS_12float_e4m3_tENS5_IJlSB_lEEESI_SJ_NS4_8TiledMMAINS4_8MMA_AtomIJNS4_10MMA_TraitsINS4_19SM100_MMA_F8F6F4_SSEJSI_SI_fSE_SF_NS4_17integral_constantINS4_4UMMA5MajorELSQ_0EEESR_NSO_INSP_7ScaleInELSS_0EEEST_EEEEEENS4_6LayoutISC_NS5_IJNSA_ILi0EEESX_SX_EEEEENS5_IJNS4_10UnderscoreES10_S10_EEEEENS4_13SM90_TMA_LOADENS4_14ComposedLayoutINS4_7SwizzleILi2ELi4ELi3EEENS4_18smem_ptr_flag_bitsILi8EEENSW_INS5_IJNSA_ILi8EEESG_EEENS5_IJSG_SB_EEEEEEEvNS4_8identityES13_S1D_vS1E_EENS_8epilogue10collective18CollectiveEpilogueINS1G_23Sm100TmaWarpSpecializedILi4ELi2ELi64ELb0ELb0EEEJSH_NS5_IJNSW_ISE_SB_EENSW_ISG_SB_EEEEESI_SJ_SI_SJ_NS1G_6fusion15FusionCallbacksIS1K_NS1O_13LinCombEltActINS1G_6thread4GELUESI_fSI_fLNS_15FloatRoundStyleE2EEESH_S1N_JEEENS4_5SM1004TMEM4LOAD26SM100_TMEM_LOAD_32dp32b64xES13_S1D_NS4_39AutoVectorizingCopyWithAssumedAlignmentILi128EEENS4_14SM90_TMA_STOREES1D_S21_S21_EEEvvEEEEvNT_6ParamsE) ;  /* 0xffffff1c02947950 */ /* 0x000fea0003c3ffff */
        .weak           $__internal_1_$__cuda_sm10x_tcgen05_guardrail_trap_phase_invalid_during_alloc
        .type           $__internal_1_$__cuda_sm10x_tcgen05_guardrail_trap_phase_invalid_during_alloc,@function
        .size           $__internal_1_$__cuda_sm10x_tcgen05_guardrail_trap_phase_invalid_during_alloc,($__internal_2_$__cuda_sm10x_tcgen05_guardrail_trap_unallocated_columns_being_dealloced - $__internal_1_$__cuda_sm10x_tcgen05_guardrail_trap_phase_invalid_during_alloc)
$__internal_1_$__cuda_sm10x_tcgen05_guardrail_trap_phase_invalid_during_alloc:
[----:B------:R-:W-:Y:S05]  /*e1b0*/  BPT.TRAP 0x1 ;  /* 0x000000040000795c */ /* 0x000fea0000300000 */
[----:B------:R-:W-:-:S04]  /*e1c0*/  MOV R3, 0x0 ;  /* 0x0000000000037802 */ /* 0x000fc80000000f00 */
[----:B------:R-:W-:Y:S05]  /*e1d0*/  RET.REL.NODEC R2 `(_ZN7cutlass13device_kernelINS_4gemm6kernel13GemmUniversalIN4cute5tupleIJiiiiEEENS1_10collective13CollectiveMmaINS1_35MainloopSm100TmaUmmaWarpSpecializedILi7ELi2ELi2ENS5_IJNS4_1CILi1EEESB_SB_EEEEENS5_IJNSA_ILi128EEENSA_ILi256EEENSA_ILi64EEEEEENS_12float_e4m3_tENS5_IJlSB_lEEESI_SJ_NS4_8TiledMMAINS4_8MMA_AtomIJNS4_10MMA_TraitsINS4_19SM100_MMA_F8F6F4_SSEJSI_SI_fSE_SF_NS4_17integral_constantINS4_4UMMA5MajorELSQ_0EEESR_NSO_INSP_7ScaleInELSS_0EEEST_EEEEEENS4_6LayoutISC_NS5_IJNSA_ILi0EEESX_SX_EEEEENS5_IJNS4_10UnderscoreES10_S10_EEEEENS4_13SM90_TMA_LOADENS4_14ComposedLayoutINS4_7SwizzleILi2ELi4ELi3EEENS4_18smem_ptr_flag_bitsILi8EEENSW_INS5_IJNSA_ILi8EEESG_EEENS5_IJSG_SB_EEEEEEEvNS4_8identityES13_S1D_vS1E_EENS_8epilogue10collective18CollectiveEpilogueINS1G_23Sm100TmaWarpSpecializedILi4ELi2ELi64ELb0ELb0EEEJSH_NS5_IJNSW_ISE_SB_EENSW_ISG_SB_EEEEESI_SJ_SI_SJ_NS1G_6fusion15FusionCallbacksIS1K_NS1O_13LinCombEltActINS1G_6thread4GELUESI_fSI_fLNS_15FloatRoundStyleE2EEESH_S1N_JEEENS4_5SM1004TMEM4LOAD26SM100_TMEM_LOAD_32dp32b64xES13_S1D_NS4_39AutoVectorizingCopyWithAssumedAlignmentILi128EEENS4_14SM90_TMA_STOREES1D_S21_S21_EEEvvEEEEvNT_6ParamsE) ;  /* 0xffffff1c02887950 */ /* 0x000fea0003c3ffff */
        .weak           $__internal_2_$__cuda_sm10x_tcgen05_guardrail_trap_unallocated_columns_being_dealloced
        .type           $__internal_2_$__cuda_sm10x_tcgen05_guardrail_trap_unallocated_columns_being_dealloced,@function
        .size           $__internal_2_$__cuda_sm10x_tcgen05_guardrail_trap_unallocated_columns_being_dealloced,(.L_x_157 - $__internal_2_$__cuda_sm10x_tcgen05_guardrail_trap_unallocated_columns_being_dealloced)
$__internal_2_$__cuda_sm10x_tcgen05_guardrail_trap_unallocated_columns_being_dealloced:
[----:B------:R-:W-:Y:S05]  /*e1e0*/  BPT.TRAP 0x1 ;  /* 0x000000040000795c */ /* 0x000fea0000300000 */
[----:B------:R-:W-:-:S04]  /*e1f0*/  HFMA2 R3, -RZ, RZ, 0, 0 ;  /* 0x00000000ff037431 */ /* 0x000fc800000001ff */
[----:B------:R-:W-:Y:S05]  /*e200*/  RET.REL.NODEC R2 `(_ZN7cutlass13device_kernelINS_4gemm6kernel13GemmUniversalIN4cute5tupleIJiiiiEEENS1_10collective13CollectiveMmaINS1_35MainloopSm100TmaUmmaWarpSpecializedILi7ELi2ELi2ENS5_IJNS4_1CILi1EEESB_SB_EEEEENS5_IJNSA_ILi128EEENSA_ILi256EEENSA_ILi64EEEEEENS_12float_e4m3_tENS5_IJlSB_lEEESI_SJ_NS4_8TiledMMAINS4_8MMA_AtomIJNS4_10MMA_TraitsINS4_19SM100_MMA_F8F6F4_SSEJSI_SI_fSE_SF_NS4_17integral_constantINS4_4UMMA5MajorELSQ_0EEESR_NSO_INSP_7ScaleInELSS_0EEEST_EEEEEENS4_6LayoutISC_NS5_IJNSA_ILi0EEESX_SX_EEEEENS5_IJNS4_10UnderscoreES10_S10_EEEEENS4_13SM90_TMA_LOADENS4_14ComposedLayoutINS4_7SwizzleILi2ELi4ELi3EEENS4_18smem_ptr_flag_bitsILi8EEENSW_INS5_IJNSA_ILi8EEESG_EEENS5_IJSG_SB_EEEEEEEvNS4_8identityES13_S1D_vS1E_EENS_8epilogue10collective18CollectiveEpilogueINS1G_23Sm100TmaWarpSpecializedILi4ELi2ELi64ELb0ELb0EEEJSH_NS5_IJNSW_ISE_SB_EENSW_ISG_SB_EEEEESI_SJ_SI_SJ_NS1G_6fusion15FusionCallbacksIS1K_NS1O_13LinCombEltActINS1G_6thread4GELUESI_fSI_fLNS_15FloatRoundStyleE2EEESH_S1N_JEEENS4_5SM1004TMEM4LOAD26SM100_TMEM_LOAD_32dp32b64xES13_S1D_NS4_39AutoVectorizingCopyWithAssumedAlignmentILi128EEENS4_14SM90_TMA_STOREES1D_S21_S21_EEEvvEEEEvNT_6ParamsE) ;  /* 0xffffff1c027c7950 */ /* 0x000fea0003c3ffff */
.L_x_156:
[----:B------:R-:W-:-:S00]  /*e210*/  BRA `(.L_x_156) ;  /* 0xfffffffc00fc7947 */ /* 0x000fc0000383ffff */
[----:B------:R-:W-:-:S00]  /*e220*/  NOP ;  /* 0x0000000000007918 */ /* 0x000fc00000000000 */
        /* <DEDUP_REMOVED lines=13> */
.L_x_157:


//--------------------- .nv.global.init           --------------------------
	.section	.nv.global.init,"aw",@progbits
.nv.global.init:
	.type		$str$27,@object
	.size		$str$27,($str$28 - $str$27)
$str$27:
        /*0000*/ 	.byte	0x28, 0x61, 0x64, 0x64, 0x72, 0x65, 0x73, 0x73, 0x20, 0x26, 0x20, 0x6d, 0x61, 0x73, 0x6b, 0x29
        /*0010*/ 	.byte	0x20, 0x3d, 0x3d, 0x20, 0x30, 0x00
	.type		$str$28,@object
	.size		$str$28,($str$26 - $str$28)
$str$28:
        /*0016*/ 	.byte	0x2f, 0x74, 0x6d, 0x70, 0x2f, 0x63, 0x75, 0x74, 0x6c, 0x61, 0x73, 0x73, 0x5f, 0x73, 0x77, 0x65
        /*0026*/ 	.byte	0x65, 0x70, 0x5f, 0x73, 0x72, 0x63, 0x2f, 0x69, 0x6e, 0x63, 0x6c, 0x75, 0x64, 0x65, 0x2f, 0x63
        /*0036*/ 	.byte	0x75, 0x74, 0x65, 0x2f, 0x70, 0x6f, 0x69, 0x6e, 0x74, 0x65, 0x72, 0x5f, 0x66, 0x6c, 0x61, 0x67
        /*0046*/ 	.byte	0x67, 0x65, 0x64, 0x2e, 0x68, 0x70, 0x70, 0x00
	.type		$str$26,@object
	.size		$str$26,($str$25 - $str$26)
$str$26:
        /*004e*/ 	.byte	0x2f, 0x74, 0x6d, 0x70, 0x2f, 0x63, 0x75, 0x74, 0x6c, 0x61, 0x73, 0x73, 0x5f, 0x73, 0x77, 0x65
        /*005e*/ 	.byte	0x65, 0x70, 0x5f, 0x73, 0x72, 0x63, 0x2f, 0x69, 0x6e, 0x63, 0x6c, 0x75, 0x64, 0x65, 0x2f, 0x63
        /*006e*/ 	.byte	0x75, 0x74, 0x65, 0x2f, 0x61, 0x74, 0x6f, 0x6d, 0x2f, 0x63, 0x6f, 0x70, 0x79, 0x5f, 0x74, 0x72
        /*007e*/ 	.byte	0x61, 0x69, 0x74, 0x73, 0x5f, 0x73, 0x6d, 0x31, 0x30, 0x30, 0x2e, 0x68, 0x70, 0x70, 0x00
	.type		$str$25,@object
	.size		$str$25,(__unnamed_1 - $str$25)
$str$25:
        /*008d*/ 	.byte	0x28, 0x28, 0x75, 0x69, 0x6e, 0x74, 0x33, 0x32, 0x5f, 0x74, 0x28, 0x74, 0x68, 0x72, 0x65, 0x61
        /*009d*/ 	.byte	0x64, 0x49, 0x64, 0x78, 0x2e, 0x78, 0x29, 0x20, 0x2f, 0x20, 0x33, 0x32, 0x29, 0x20, 0x25, 0x20
        /*00ad*/ 	.byte	0x34, 0x29, 0x20, 0x3d, 0x3d, 0x20, 0x28, 0x28, 0x28, 0x74, 0x6d, 0x65, 0x6d, 0x5f, 0x61, 0x64
        /*00bd*/ 	.byte	0x64, 0x72, 0x20, 0x3e, 0x3e, 0x20, 0x31, 0x36, 0x29, 0x20, 0x2f, 0x20, 0x33, 0x32, 0x29, 0x20
        /*00cd*/ 	.byte	0x25, 0x20, 0x34, 0x29, 0x00
	.type		__unnamed_1,@object
	.size		__unnamed_1,(__unnamed_2 - __unnamed_1)
__unnamed_1:
        /*00d2*/ 	.byte	0x61, 0x75, 0x74, 0x6f, 0x20, 0x63, 0x75, 0x74, 0x65, 0x3a, 0x3a, 0x61, 0x73, 0x5f, 0x70, 0x6f
        /* <DEDUP_REMOVED lines=24> */
        /*0262*/ 	.byte	0x43, 0x3c, 0x38, 0x31, 0x39, 0x32, 0x3e, 0x3e, 0x3e, 0x3e, 0x5d, 0x00
	.type		__unnamed_2,@object
	.size		__unnamed_2,(__unnamed_3 - __unnamed_2)
__unnamed_2:
        /* <DEDUP_REMOVED lines=26> */
	.type		__unnamed_3,@object
	.size		__unnamed_3,(.L_3 - __unnamed_3)
__unnamed_3:
        /* <DEDUP_REMOVED lines=42> */
        /*06aa*/ 	.byte	0x3e, 0x3e, 0x3e, 0x3e, 0x5d, 0x00
.L_3:


//--------------------- .nv.shared._ZN7cutlass13device_kernelINS_4gemm6kernel13GemmUniversalIN4cute5tupleIJiiiiEEENS1_10collective13CollectiveMmaINS1_35MainloopSm100TmaUmmaWarpSpecializedILi7ELi2ELi2ENS5_IJNS4_1CILi1EEESB_SB_EEEEENS5_IJNSA_ILi128EEENSA_ILi256EEENSA_ILi64EEEEEENS_12float_e4m3_tENS5_IJlSB_lEEESI_SJ_NS4_8TiledMMAINS4_8MMA_AtomIJNS4_10MMA_TraitsINS4_19SM100_MMA_F8F6F4_SSEJSI_SI_fSE_SF_NS4_17integral_constantINS4_4UMMA5MajorELSQ_0EEESR_NSO_INSP_7ScaleInELSS_0EEEST_EEEEEENS4_6LayoutISC_NS5_IJNSA_ILi0EEESX_SX_EEEEENS5_IJNS4_10UnderscoreES10_S10_EEEEENS4_13SM90_TMA_LOADENS4_14ComposedLayoutINS4_7SwizzleILi2ELi4ELi3EEENS4_18smem_ptr_flag_bitsILi8EEENSW_INS5_IJNSA_ILi8EEESG_EEENS5_IJSG_SB_EEEEEEEvNS4_8identityES13_S1D_vS1E_EENS_8epilogue10collective18CollectiveEpilogueINS1G_23Sm100TmaWarpSpecializedILi4ELi2ELi64ELb0ELb0EEEJSH_NS5_IJNSW_ISE_SB_EENSW_ISG_SB_EEEEESI_SJ_SI_SJ_NS1G_6fusion15FusionCallbacksIS1K_NS1O_13LinCombEltActINS1G_6thread4GELUESI_fSI_fLNS_15FloatRoundStyleE2EEESH_S1N_JEEENS4_5SM1004TMEM4LOAD26SM100_TMEM_LOAD_32dp32b64xES13_S1D_NS4_39AutoVectorizingCopyWithAssumedAlignmentILi128EEENS4_14SM90_TMA_STOREES1D_S21_S21_EEEvvEEEEvNT_6ParamsE --------------------------
	.section	.nv.shared._ZN7cutlass13device_kernelINS_4gemm6kernel13GemmUniversalIN4cute5tupleIJiiiiEEENS1_10collective13CollectiveMmaINS1_35MainloopSm100TmaUmmaWarpSpecializedILi7ELi2ELi2ENS5_IJNS4_1CILi1EEESB_SB_EEEEENS5_IJNSA_ILi128EEENSA_ILi256EEENSA_ILi64EEEEEENS_12float_e4m3_tENS5_IJlSB_lEEESI_SJ_NS4_8TiledMMAINS4_8MMA_AtomIJNS4_10MMA_TraitsINS4_19SM100_MMA_F8F6F4_SSEJSI_SI_fSE_SF_NS4_17integral_constantINS4_4UMMA5MajorELSQ_0EEESR_NSO_INSP_7ScaleInELSS_0EEEST_EEEEEENS4_6LayoutISC_NS5_IJNSA_ILi0EEESX_SX_EEEEENS5_IJNS4_10UnderscoreES10_S10_EEEEENS4_13SM90_TMA_LOADENS4_14ComposedLayoutINS4_7SwizzleILi2ELi4ELi3EEENS4_18smem_ptr_flag_bitsILi8EEENSW_INS5_IJNSA_ILi8EEESG_EEENS5_IJSG_SB_EEEEEEEvNS4_8identityES13_S1D_vS1E_EENS_8epilogue10collective18CollectiveEpilogueINS1G_23Sm100TmaWarpSpecializedILi4ELi2ELi64ELb0ELb0EEEJSH_NS5_IJNSW_ISE_SB_EENSW_ISG_SB_EEEEESI_SJ_SI_SJ_NS1G_6fusion15FusionCallbacksIS1K_NS1O_13LinCombEltActINS1G_6thread4GELUESI_fSI_fLNS_15FloatRoundStyleE2EEESH_S1N_JEEENS4_5SM1004TMEM4LOAD26SM100_TMEM_LOAD_32dp32b64xES13_S1D_NS4_39AutoVectorizingCopyWithAssumedAlignmentILi128EEENS4_14SM90_TMA_STOREES1D_S21_S21_EEEvvEEEEvNT_6ParamsE,"aw",@nobits
	.sectionflags	@""
	.align	16
	.zero		1024


//--------------------- .nv.shared.reserved.0     --------------------------
	.section	.nv.shared.reserved.0,"aw",@nobits
	.weak		__nv_reservedSMEM_offset_0_alias
	.size		__nv_reservedSMEM_offset_0_alias, 0, 64
	.other		__nv_reservedSMEM_offset_0_alias,@"STO_CUDA_RESERVED_SHARED STV_DEFAULT"
__nv_reservedSMEM_offset_0_alias:
	.zero		0
.nv.shared.reserved.0:
	.zero		64
	.weak		__nv_reservedSMEM_tcgen05_partition
	.type		__nv_reservedSMEM_tcgen05_partition,@object
	.size		__nv_reservedSMEM_tcgen05_partition,(.L_0 - __nv_reservedSMEM_tcgen05_partition)
__nv_reservedSMEM_tcgen05_partition:
	.zero		32
.L_0:


//--------------------- .nv.global                --------------------------
	.section	.nv.global,"aw",@nobits
.nv.global:
	.type		_ZN39_INTERNAL_243800b8_4_k_cu_d6a2c1a5_26924cute1_E,@object
	.size		_ZN39_INTERNAL_243800b8_4_k_cu_d6a2c1a5_26924cute1_E,(_ZN39_INTERNAL_243800b8_4_k_cu_d6a2c1a5_26924cuda3std3__45__cpo6cbeginE - _ZN39_INTERNAL_243800b8_4_k_cu_d6a2c1a5_26924cute1_E)
_ZN39_INTERNAL_243800b8_4_k_cu_d6a2c1a5_26924cute1_E:
	.zero		1
	.type		_ZN39_INTERNAL_243800b8_4_k_cu_d6a2c1a5_26924cuda3std3__45__cpo6cbeginE,@object
	.size		_ZN39_INTERNAL_243800b8_4_k_cu_d6a2c1a5_26924cuda3std3__45__cpo6cbeginE,(_ZN39_INTERNAL_243800b8_4_k_cu_d6a2c1a5_26924cuda3std3__48in_placeE - _ZN39_INTERNAL_243800b8_4_k_cu_d6a2c1a5_26924cuda3std3__45__cpo6cbeginE)
_ZN39_INTERNAL_243800b8_4_k_cu_d6a2c1a5_26924cuda3std3__45__cpo6cbeginE:
	.zero		1
	.type		_ZN39_INTERNAL_243800b8_4_k_cu_d6a2c1a5_26924cuda3std3__48in_placeE,@object
	.size		_ZN39_INTERNAL_243800b8_4_k_cu_d6a2c1a5_26924cuda3std3__48in_placeE,(_ZN39_INTERNAL_243800b8_4_k_cu_d6a2c1a5_26924cuda3std6ranges3__45__cpo9iter_moveE - _ZN39_INTERNAL_243800b8_4_k_cu_d6a2c1a5_26924cuda3std3__48in_placeE)
_ZN39_INTERNAL_243800b8_4_k_cu_d6a2c1a5_26924cuda3std3__48in_placeE:
	.zero		1
	.type		_ZN39_INTERNAL_243800b8_4_k_cu_d6a2c1a5_26924cuda3std6ranges3__45__cpo9iter_moveE,@object
	.size		_ZN39_INTERNAL_243800b8_4_k_cu_d6a2c1a5_26924cuda3std6ranges3__45__cpo9iter_moveE,(_ZN39_INTERNAL_243800b8_4_k_cu_d6a2c1a5_26924cuda3std3__45__cpo5beginE - _ZN39_INTERNAL_243800b8_4_k_cu_d6a2c1a5_26924cuda3std6ranges3__45__cpo9iter_moveE)
_ZN39_INTERNAL_243800b8_4_k_cu_d6a2c1a5_26924cuda3std6ranges3__45__cpo9iter_moveE:
	.zero		1
	.type		_ZN39_INTERNAL_243800b8_4_k_cu_d6a2c1a5_26924cuda3std3__45__cpo5beginE,@object
	.size		_ZN39_INTERNAL_243800b8_4_k_cu_d6a2c1a5_26924cuda3std3__45__cpo5beginE,(_ZN39_INTERNAL_243800b8_4_k_cu_d6a2c1a5_26924cuda3std3__441_GLOBAL__N__243800b8_4_k_cu_d6a2c1a5_26926ignoreE - _ZN39_INTERNAL_243800b8_4_k_cu_d6a2c1a5_26924cuda3std3__45__cpo5beginE)
_ZN39_INTERNAL_243800b8_4_k_cu_d6a2c1a5_26924cuda3std3__45__cpo5beginE:
	.zero		1
	.type		_ZN39_INTERNAL_243800b8_4_k_cu_d6a2c1a5_26924cuda3std3__441_GLOBAL__N__243800b8_4_k_cu_d6a2c1a5_26926ignoreE,@object
	.size		_ZN39_INTERNAL_243800b8_4_k_cu_d6a2c1a5_26924cuda3std3__441_GLOBAL__N__243800b8_4_k_cu_d6a2c1a5_26926ignoreE,(_ZN39_INTERNAL_243800b8_4_k_cu_d6a2c1a5_26924cute7productE - _ZN39_INTERNAL_243800b8_4_k_cu_d6a2c1a5_26924cuda3std3__441_GLOBAL__N__243800b8_4_k_cu_d6a2c1a5_26926ignoreE)
_ZN39_INTERNAL_243800b8_4_k_cu_d6a2c1a5_26924cuda3std3__441_GLOBAL__N__243800b8_4_k_cu_d6a2c1a5_26926ignoreE:
	.zero		1
	.type		_ZN39_INTERNAL_243800b8_4_k_cu_d6a2c1a5_26924cute7productE,@object
	.size		_ZN39_INTERNAL_243800b8_4_k_cu_d6a2c1a5_26924cute7productE,(_ZN39_INTERNAL_243800b8_4_k_cu_d6a2c1a5_26924cuda3std3__45__cpo3endE - _ZN39_INTERNAL_243800b8_4_k_cu_d6a2c1a5_26924cute7productE)
_ZN39_INTERNAL_243800b8_4_k_cu_d6a2c1a5_26924cute7productE:
	.zero		1
	.type		_ZN39_INTERNAL_243800b8_4_k_cu_d6a2c1a5_26924cuda3std3__45__cpo3endE,@object
	.size		_ZN39_INTERNAL_243800b8_4_k_cu_d6a2c1a5_26924cuda3std3__45__cpo3endE,(_ZN39_INTERNAL_243800b8_4_k_cu_d6a2c1a5_26924cuda3std3__419piecewise_constructE - _ZN39_INTERNAL_243800b8_4_k_cu_d6a2c1a5_26924cuda3std3__45__cpo3endE)
_ZN39_INTERNAL_243800b8_4_k_cu_d6a2c1a5_26924cuda3std3__45__cpo3endE:
	.zero		1
	.type		_ZN39_INTERNAL_243800b8_4_k_cu_d6a2c1a5_26924cuda3std3__419piecewise_constructE,@object
	.size		_ZN39_INTERNAL_243800b8_4_k_cu_d6a2c1a5_26924cuda3std3__419piecewise_constructE,(_ZN39_INTERNAL_243800b8_4_k_cu_d6a2c1a5_26924cuda3std3__45__cpo4cendE - _ZN39_INTERNAL_243800b8_4_k_cu_d6a2c1a5_26924cuda3std3__419piecewise_constructE)
_ZN39_INTERNAL_243800b8_4_k_cu_d6a2c1a5_26924cuda3std3__419piecewise_constructE:
	.zero		1
	.type		_ZN39_INTERNAL_243800b8_4_k_cu_d6a2c1a5_26924cuda3std3__45__cpo4cendE,@object
	.size		_ZN39_INTERNAL_243800b8_4_k_cu_d6a2c1a5_26924cuda3std3__45__cpo4cendE,(_ZN39_INTERNAL_243800b8_4_k_cu_d6a2c1a5_26924cuda3std6ranges3__45__cpo4swapE - _ZN39_INTERNAL_243800b8_4_k_cu_d6a2c1a5_26924cuda3std3__45__cpo4cendE)
_ZN39_INTERNAL_243800b8_4_k_cu_d6a2c1a5_26924cuda3std3__45__cpo4cendE:
	.zero		1
	.type		_ZN39_INTERNAL_243800b8_4_k_cu_d6a2c1a5_26924cuda3std6ranges3__45__cpo4swapE,@object
	.size		_ZN39_INTERNAL_243800b8_4_k_cu_d6a2c1a5_26924cuda3std6ranges3__45__cpo4swapE,(.L_11 - _ZN39_INTERNAL_243800b8_4_k_cu_d6a2c1a5_26924cuda3std6ranges3__45__cpo4swapE)
_ZN39_INTERNAL_243800b8_4_k_cu_d6a2c1a5_26924cuda3std6ranges3__45__cpo4swapE:
	.zero		1
.L_11:


//--------------------- .nv.constant0._ZN7cutlass13device_kernelINS_4gemm6kernel13GemmUniversalIN4cute5tupleIJiiiiEEENS1_10collective13CollectiveMmaINS1_35MainloopSm100TmaUmmaWarpSpecializedILi7ELi2ELi2ENS5_IJNS4_1CILi1EEESB_SB_EEEEENS5_IJNSA_ILi128EEENSA_ILi256EEENSA_ILi64EEEEEENS_12float_e4m3_tENS5_IJlSB_lEEESI_SJ_NS4_8TiledMMAINS4_8MMA_AtomIJNS4_10MMA_TraitsINS4_19SM100_MMA_F8F6F4_SSEJSI_SI_fSE_SF_NS4_17integral_constantINS4_4UMMA5MajorELSQ_0EEESR_NSO_INSP_7ScaleInELSS_0EEEST_EEEEEENS4_6LayoutISC_NS5_IJNSA_ILi0EEESX_SX_EEEEENS5_IJNS4_10UnderscoreES10_S10_EEEEENS4_13SM90_TMA_LOADENS4_14ComposedLayoutINS4_7SwizzleILi2ELi4ELi3EEENS4_18smem_ptr_flag_bitsILi8EEENSW_INS5_IJNSA_ILi8EEESG_EEENS5_IJSG_SB_EEEEEEEvNS4_8identityES13_S1D_vS1E_EENS_8epilogue10collective18CollectiveEpilogueINS1G_23Sm100TmaWarpSpecializedILi4ELi2ELi64ELb0ELb0EEEJSH_NS5_IJNSW_ISE_SB_EENSW_ISG_SB_EEEEESI_SJ_SI_SJ_NS1G_6fusion15FusionCallbacksIS1K_NS1O_13LinCombEltActINS1G_6thread4GELUESI_fSI_fLNS_15FloatRoundStyleE2EEESH_S1N_JEEENS4_5SM1004TMEM4LOAD26SM100_TMEM_LOAD_32dp32b64xES13_S1D_NS4_39AutoVectorizingCopyWithAssumedAlignmentILi128EEENS4_14SM90_TMA_STOREES1D_S21_S21_EEEvvEEEEvNT_6ParamsE --------------------------
	.section	.nv.constant0._ZN7cutlass13device_kernelINS_4gemm6kernel13GemmUniversalIN4cute5tupleIJiiiiEEENS1_10collective13CollectiveMmaINS1_35MainloopSm100TmaUmmaWarpSpecializedILi7ELi2ELi2ENS5_IJNS4_1CILi1EEESB_SB_EEEEENS5_IJNSA_ILi128EEENSA_ILi256EEENSA_ILi64EEEEEENS_12float_e4m3_tENS5_IJlSB_lEEESI_SJ_NS4_8TiledMMAINS4_8MMA_AtomIJNS4_10MMA_TraitsINS4_19SM100_MMA_F8F6F4_SSEJSI_SI_fSE_SF_NS4_17integral_constantINS4_4UMMA5MajorELSQ_0EEESR_NSO_INSP_7ScaleInELSS_0EEEST_EEEEEENS4_6LayoutISC_NS5_IJNSA_ILi0EEESX_SX_EEEEENS5_IJNS4_10UnderscoreES10_S10_EEEEENS4_13SM90_TMA_LOADENS4_14ComposedLayoutINS4_7SwizzleILi2ELi4ELi3EEENS4_18smem_ptr_flag_bitsILi8EEENSW_INS5_IJNSA_ILi8EEESG_EEENS5_IJSG_SB_EEEEEEEvNS4_8identityES13_S1D_vS1E_EENS_8epilogue10collective18CollectiveEpilogueINS1G_23Sm100TmaWarpSpecializedILi4ELi2ELi64ELb0ELb0EEEJSH_NS5_IJNSW_ISE_SB_EENSW_ISG_SB_EEEEESI_SJ_SI_SJ_NS1G_6fusion15FusionCallbacksIS1K_NS1O_13LinCombEltActINS1G_6thread4GELUESI_fSI_fLNS_15FloatRoundStyleE2EEESH_S1N_JEEENS4_5SM1004TMEM4LOAD26SM100_TMEM_LOAD_32dp32b64xES13_S1D_NS4_39AutoVectorizingCopyWithAssumedAlignmentILi128EEENS4_14SM90_TMA_STOREES1D_S21_S21_EEEvvEEEEvNT_6ParamsE,"a",@progbits
	.sectionflags	@""
	.align	4
.nv.constant0._ZN7cutlass13device_kernelINS_4gemm6kernel13GemmUniversalIN4cute5tupleIJiiiiEEENS1_10collective13CollectiveMmaINS1_35MainloopSm100TmaUmmaWarpSpecializedILi7ELi2ELi2ENS5_IJNS4_1CILi1EEESB_SB_EEEEENS5_IJNSA_ILi128EEENSA_ILi256EEENSA_ILi64EEEEEENS_12float_e4m3_tENS5_IJlSB_lEEESI_SJ_NS4_8TiledMMAINS4_8MMA_AtomIJNS4_10MMA_TraitsINS4_19SM100_MMA_F8F6F4_SSEJSI_SI_fSE_SF_NS4_17integral_constantINS4_4UMMA5MajorELSQ_0EEESR_NSO_INSP_7ScaleInELSS_0EEEST_EEEEEENS4_6LayoutISC_NS5_IJNSA_ILi0EEESX_SX_EEEEENS5_IJNS4_10UnderscoreES10_S10_EEEEENS4_13SM90_TMA_LOADENS4_14ComposedLayoutINS4_7SwizzleILi2ELi4ELi3EEENS4_18smem_ptr_flag_bitsILi8EEENSW_INS5_IJNSA_ILi8EEESG_EEENS5_IJSG_SB_EEEEEEEvNS4_8identityES13_S1D_vS1E_EENS_8epilogue10collective18CollectiveEpilogueINS1G_23Sm100TmaWarpSpecializedILi4ELi2ELi64ELb0ELb0EEEJSH_NS5_IJNSW_ISE_SB_EENSW_ISG_SB_EEEEESI_SJ_SI_SJ_NS1G_6fusion15FusionCallbacksIS1K_NS1O_13LinCombEltActINS1G_6thread4GELUESI_fSI_fLNS_15FloatRoundStyleE2EEESH_S1N_JEEENS4_5SM1004TMEM4LOAD26SM100_TMEM_LOAD_32dp32b64xES13_S1D_NS4_39AutoVectorizingCopyWithAssumedAlignmentILi128EEENS4_14SM90_TMA_STOREES1D_S21_S21_EEEvvEEEEvNT_6ParamsE:
	.zero		2944


//--------------------- SYMBOLS --------------------------

	.type		.nv.reservedSmem.offset0,@object
	.size		.nv.reservedSmem.offset0,0x4
	.type		.nv.reservedSmem.cap,@object
	.size		.nv.reservedSmem.cap,0x4
	.type		__assertfail,@function
